//
// Generated by NVIDIA NVVM Compiler
//
// Compiler Build ID: CL-36424714
// Cuda compilation tools, release 13.0, V13.0.88
// Based on NVVM 20.0.0
//

.version 9.0
.target sm_100
.address_size 64

	// .globl	_Z7SoftmaxPfS_ii

.visible .entry _Z7SoftmaxPfS_ii(
	.param .u64 .ptr .align 1 _Z7SoftmaxPfS_ii_param_0,
	.param .u64 .ptr .align 1 _Z7SoftmaxPfS_ii_param_1,
	.param .u32 _Z7SoftmaxPfS_ii_param_2,
	.param .u32 _Z7SoftmaxPfS_ii_param_3
)
{
	.reg .pred 	%p<29>;
	.reg .b32 	%r<146>;
	.reg .b32 	%f<496>;
	.reg .b64 	%rd<37>;

	ld.param.u64 	%rd7, [_Z7SoftmaxPfS_ii_param_0];
	ld.param.u64 	%rd8, [_Z7SoftmaxPfS_ii_param_1];
	ld.param.u32 	%r52, [_Z7SoftmaxPfS_ii_param_2];
	ld.param.u32 	%r51, [_Z7SoftmaxPfS_ii_param_3];
	cvta.to.global.u64 	%rd1, %rd8;
	cvta.to.global.u64 	%rd2, %rd7;
	mov.u32 	%r53, %ntid.x;
	mov.u32 	%r54, %ctaid.x;
	mov.u32 	%r55, %tid.x;
	mad.lo.s32 	%r1, %r53, %r54, %r55;
	setp.ge.s32 	%p1, %r1, %r52;
	@%p1 bra 	$L__BB0_38;
	setp.lt.s32 	%p2, %r51, 1;
	mov.f32 	%f486, 0fFF800000;
	@%p2 bra 	$L__BB0_14;
	mul.lo.s32 	%r2, %r51, %r1;
	and.b32  	%r3, %r51, 15;
	setp.lt.u32 	%p3, %r51, 16;
	mov.f32 	%f486, 0fFF800000;
	mov.b32 	%r129, 0;
	@%p3 bra 	$L__BB0_5;
	and.b32  	%r129, %r51, 2147483632;
	neg.s32 	%r135, %r129;
	add.s64 	%rd3, %rd2, 32;
	mov.f32 	%f486, 0fFF800000;
	mov.u32 	%r134, %r2;
$L__BB0_4:
	.pragma "nounroll";
	mul.wide.s32 	%rd9, %r134, 4;
	add.s64 	%rd10, %rd3, %rd9;
	ld.global.f32 	%f30, [%rd10+-32];
	max.f32 	%f31, %f486, %f30;
	ld.global.f32 	%f32, [%rd10+-28];
	max.f32 	%f33, %f31, %f32;
	ld.global.f32 	%f34, [%rd10+-24];
	max.f32 	%f35, %f33, %f34;
	ld.global.f32 	%f36, [%rd10+-20];
	max.f32 	%f37, %f35, %f36;
	ld.global.f32 	%f38, [%rd10+-16];
	max.f32 	%f39, %f37, %f38;
	ld.global.f32 	%f40, [%rd10+-12];
	max.f32 	%f41, %f39, %f40;
	ld.global.f32 	%f42, [%rd10+-8];
	max.f32 	%f43, %f41, %f42;
	ld.global.f32 	%f44, [%rd10+-4];
	max.f32 	%f45, %f43, %f44;
	ld.global.f32 	%f46, [%rd10];
	max.f32 	%f47, %f45, %f46;
	ld.global.f32 	%f48, [%rd10+4];
	max.f32 	%f49, %f47, %f48;
	ld.global.f32 	%f50, [%rd10+8];
	max.f32 	%f51, %f49, %f50;
	ld.global.f32 	%f52, [%rd10+12];
	max.f32 	%f53, %f51, %f52;
	ld.global.f32 	%f54, [%rd10+16];
	max.f32 	%f55, %f53, %f54;
	ld.global.f32 	%f56, [%rd10+20];
	max.f32 	%f57, %f55, %f56;
	ld.global.f32 	%f58, [%rd10+24];
	max.f32 	%f59, %f57, %f58;
	ld.global.f32 	%f60, [%rd10+28];
	max.f32 	%f486, %f59, %f60;
	add.s32 	%r135, %r135, 16;
	add.s32 	%r134, %r134, 16;
	setp.eq.s32 	%p4, %r135, 0;
	@%p4 bra 	$L__BB0_5;
	bra.uni 	$L__BB0_4;
$L__BB0_5:
	setp.eq.s32 	%p5, %r3, 0;
	@%p5 bra 	$L__BB0_14;
	and.b32  	%r7, %r51, 7;
	setp.lt.u32 	%p6, %r3, 8;
	@%p6 bra 	$L__BB0_8;
	add.s32 	%r57, %r129, %r2;
	mul.wide.s32 	%rd11, %r57, 4;
	add.s64 	%rd12, %rd2, %rd11;
	ld.global.f32 	%f62, [%rd12];
	max.f32 	%f63, %f486, %f62;
	ld.global.f32 	%f64, [%rd12+4];
	max.f32 	%f65, %f63, %f64;
	ld.global.f32 	%f66, [%rd12+8];
	max.f32 	%f67, %f65, %f66;
	ld.global.f32 	%f68, [%rd12+12];
	max.f32 	%f69, %f67, %f68;
	ld.global.f32 	%f70, [%rd12+16];
	max.f32 	%f71, %f69, %f70;
	ld.global.f32 	%f72, [%rd12+20];
	max.f32 	%f73, %f71, %f72;
	ld.global.f32 	%f74, [%rd12+24];
	max.f32 	%f75, %f73, %f74;
	ld.global.f32 	%f76, [%rd12+28];
	max.f32 	%f486, %f75, %f76;
	add.s32 	%r129, %r129, 8;
$L__BB0_8:
	setp.eq.s32 	%p7, %r7, 0;
	@%p7 bra 	$L__BB0_14;
	and.b32  	%r10, %r51, 3;
	setp.lt.u32 	%p8, %r7, 4;
	@%p8 bra 	$L__BB0_11;
	add.s32 	%r58, %r129, %r2;
	mul.wide.s32 	%rd13, %r58, 4;
	add.s64 	%rd14, %rd2, %rd13;
	ld.global.f32 	%f78, [%rd14];
	max.f32 	%f79, %f486, %f78;
	ld.global.f32 	%f80, [%rd14+4];
	max.f32 	%f81, %f79, %f80;
	ld.global.f32 	%f82, [%rd14+8];
	max.f32 	%f83, %f81, %f82;
	ld.global.f32 	%f84, [%rd14+12];
	max.f32 	%f486, %f83, %f84;
	add.s32 	%r129, %r129, 4;
$L__BB0_11:
	setp.eq.s32 	%p9, %r10, 0;
	@%p9 bra 	$L__BB0_14;
	add.s32 	%r133, %r129, %r2;
	neg.s32 	%r132, %r10;
$L__BB0_13:
	.pragma "nounroll";
	mul.wide.s32 	%rd15, %r133, 4;
	add.s64 	%rd16, %rd2, %rd15;
	ld.global.f32 	%f85, [%rd16];
	max.f32 	%f486, %f486, %f85;
	add.s32 	%r133, %r133, 1;
	add.s32 	%r132, %r132, 1;
	setp.ne.s32 	%p10, %r132, 0;
	@%p10 bra 	$L__BB0_13;
$L__BB0_14:
	setp.lt.s32 	%p11, %r51, 1;
	mov.f32 	%f494, 0f00000000;
	@%p11 bra 	$L__BB0_26;
	mul.lo.s32 	%r19, %r51, %r1;
	and.b32  	%r20, %r51, 7;
	setp.lt.u32 	%p12, %r51, 8;
	mov.f32 	%f494, 0f00000000;
	mov.b32 	%r136, 0;
	@%p12 bra 	$L__BB0_18;
	and.b32  	%r136, %r51, 2147483640;
	neg.s32 	%r140, %r136;
	add.s64 	%rd4, %rd2, 16;
	mov.f32 	%f494, 0f00000000;
	mov.u32 	%r139, %r19;
$L__BB0_17:
	.pragma "nounroll";
	mul.wide.s32 	%rd17, %r139, 4;
	add.s64 	%rd18, %rd4, %rd17;
	ld.global.f32 	%f90, [%rd18+-16];
	sub.f32 	%f91, %f90, %f486;
	fma.rn.f32 	%f92, %f91, 0f3BBB989D, 0f3F000000;
	cvt.sat.f32.f32 	%f93, %f92;
	mov.f32 	%f94, 0f4B400001;
	mov.f32 	%f95, 0f437C0000;
	fma.rm.f32 	%f96, %f93, %f95, %f94;
	add.f32 	%f97, %f96, 0fCB40007F;
	neg.f32 	%f98, %f97;
	fma.rn.f32 	%f99, %f91, 0f3FB8AA3B, %f98;
	fma.rn.f32 	%f100, %f91, 0f32A57060, %f99;
	mov.b32 	%r60, %f96;
	shl.b32 	%r61, %r60, 23;
	mov.b32 	%f101, %r61;
	ex2.approx.ftz.f32 	%f102, %f100;
	fma.rn.f32 	%f103, %f102, %f101, %f494;
	ld.global.f32 	%f104, [%rd18+-12];
	sub.f32 	%f105, %f104, %f486;
	fma.rn.f32 	%f106, %f105, 0f3BBB989D, 0f3F000000;
	cvt.sat.f32.f32 	%f107, %f106;
	fma.rm.f32 	%f108, %f107, %f95, %f94;
	add.f32 	%f109, %f108, 0fCB40007F;
	neg.f32 	%f110, %f109;
	fma.rn.f32 	%f111, %f105, 0f3FB8AA3B, %f110;
	fma.rn.f32 	%f112, %f105, 0f32A57060, %f111;
	mov.b32 	%r62, %f108;
	shl.b32 	%r63, %r62, 23;
	mov.b32 	%f113, %r63;
	ex2.approx.ftz.f32 	%f114, %f112;
	fma.rn.f32 	%f115, %f114, %f113, %f103;
	ld.global.f32 	%f116, [%rd18+-8];
	sub.f32 	%f117, %f116, %f486;
	fma.rn.f32 	%f118, %f117, 0f3BBB989D, 0f3F000000;
	cvt.sat.f32.f32 	%f119, %f118;
	fma.rm.f32 	%f120, %f119, %f95, %f94;
	add.f32 	%f121, %f120, 0fCB40007F;
	neg.f32 	%f122, %f121;
	fma.rn.f32 	%f123, %f117, 0f3FB8AA3B, %f122;
	fma.rn.f32 	%f124, %f117, 0f32A57060, %f123;
	mov.b32 	%r64, %f120;
	shl.b32 	%r65, %r64, 23;
	mov.b32 	%f125, %r65;
	ex2.approx.ftz.f32 	%f126, %f124;
	fma.rn.f32 	%f127, %f126, %f125, %f115;
	ld.global.f32 	%f128, [%rd18+-4];
	sub.f32 	%f129, %f128, %f486;
	fma.rn.f32 	%f130, %f129, 0f3BBB989D, 0f3F000000;
	cvt.sat.f32.f32 	%f131, %f130;
	fma.rm.f32 	%f132, %f131, %f95, %f94;
	add.f32 	%f133, %f132, 0fCB40007F;
	neg.f32 	%f134, %f133;
	fma.rn.f32 	%f135, %f129, 0f3FB8AA3B, %f134;
	fma.rn.f32 	%f136, %f129, 0f32A57060, %f135;
	mov.b32 	%r66, %f132;
	shl.b32 	%r67, %r66, 23;
	mov.b32 	%f137, %r67;
	ex2.approx.ftz.f32 	%f138, %f136;
	fma.rn.f32 	%f139, %f138, %f137, %f127;
	ld.global.f32 	%f140, [%rd18];
	sub.f32 	%f141, %f140, %f486;
	fma.rn.f32 	%f142, %f141, 0f3BBB989D, 0f3F000000;
	cvt.sat.f32.f32 	%f143, %f142;
	fma.rm.f32 	%f144, %f143, %f95, %f94;
	add.f32 	%f145, %f144, 0fCB40007F;
	neg.f32 	%f146, %f145;
	fma.rn.f32 	%f147, %f141, 0f3FB8AA3B, %f146;
	fma.rn.f32 	%f148, %f141, 0f32A57060, %f147;
	mov.b32 	%r68, %f144;
	shl.b32 	%r69, %r68, 23;
	mov.b32 	%f149, %r69;
	ex2.approx.ftz.f32 	%f150, %f148;
	fma.rn.f32 	%f151, %f150, %f149, %f139;
	ld.global.f32 	%f152, [%rd18+4];
	sub.f32 	%f153, %f152, %f486;
	fma.rn.f32 	%f154, %f153, 0f3BBB989D, 0f3F000000;
	cvt.sat.f32.f32 	%f155, %f154;
	fma.rm.f32 	%f156, %f155, %f95, %f94;
	add.f32 	%f157, %f156, 0fCB40007F;
	neg.f32 	%f158, %f157;
	fma.rn.f32 	%f159, %f153, 0f3FB8AA3B, %f158;
	fma.rn.f32 	%f160, %f153, 0f32A57060, %f159;
	mov.b32 	%r70, %f156;
	shl.b32 	%r71, %r70, 23;
	mov.b32 	%f161, %r71;
	ex2.approx.ftz.f32 	%f162, %f160;
	fma.rn.f32 	%f163, %f162, %f161, %f151;
	ld.global.f32 	%f164, [%rd18+8];
	sub.f32 	%f165, %f164, %f486;
	fma.rn.f32 	%f166, %f165, 0f3BBB989D, 0f3F000000;
	cvt.sat.f32.f32 	%f167, %f166;
	fma.rm.f32 	%f168, %f167, %f95, %f94;
	add.f32 	%f169, %f168, 0fCB40007F;
	neg.f32 	%f170, %f169;
	fma.rn.f32 	%f171, %f165, 0f3FB8AA3B, %f170;
	fma.rn.f32 	%f172, %f165, 0f32A57060, %f171;
	mov.b32 	%r72, %f168;
	shl.b32 	%r73, %r72, 23;
	mov.b32 	%f173, %r73;
	ex2.approx.ftz.f32 	%f174, %f172;
	fma.rn.f32 	%f175, %f174, %f173, %f163;
	ld.global.f32 	%f176, [%rd18+12];
	sub.f32 	%f177, %f176, %f486;
	fma.rn.f32 	%f178, %f177, 0f3BBB989D, 0f3F000000;
	cvt.sat.f32.f32 	%f179, %f178;
	fma.rm.f32 	%f180, %f179, %f95, %f94;
	add.f32 	%f181, %f180, 0fCB40007F;
	neg.f32 	%f182, %f181;
	fma.rn.f32 	%f183, %f177, 0f3FB8AA3B, %f182;
	fma.rn.f32 	%f184, %f177, 0f32A57060, %f183;
	mov.b32 	%r74, %f180;
	shl.b32 	%r75, %r74, 23;
	mov.b32 	%f185, %r75;
	ex2.approx.ftz.f32 	%f186, %f184;
	fma.rn.f32 	%f494, %f186, %f185, %f175;
	add.s32 	%r140, %r140, 8;
	add.s32 	%r139, %r139, 8;
	setp.eq.s32 	%p13, %r140, 0;
	@%p13 bra 	$L__BB0_18;
	bra.uni 	$L__BB0_17;
$L__BB0_18:
	setp.eq.s32 	%p14, %r20, 0;
	@%p14 bra 	$L__BB0_26;
	and.b32  	%r28, %r51, 3;
	setp.lt.u32 	%p15, %r20, 4;
	@%p15 bra 	$L__BB0_21;
	add.s32 	%r76, %r136, %r19;
	mul.wide.s32 	%rd19, %r76, 4;
	add.s64 	%rd20, %rd2, %rd19;
	ld.global.f32 	%f188, [%rd20];
	sub.f32 	%f189, %f188, %f486;
	fma.rn.f32 	%f190, %f189, 0f3BBB989D, 0f3F000000;
	cvt.sat.f32.f32 	%f191, %f190;
	mov.f32 	%f192, 0f4B400001;
	mov.f32 	%f193, 0f437C0000;
	fma.rm.f32 	%f194, %f191, %f193, %f192;
	add.f32 	%f195, %f194, 0fCB40007F;
	neg.f32 	%f196, %f195;
	fma.rn.f32 	%f197, %f189, 0f3FB8AA3B, %f196;
	fma.rn.f32 	%f198, %f189, 0f32A57060, %f197;
	mov.b32 	%r77, %f194;
	shl.b32 	%r78, %r77, 23;
	mov.b32 	%f199, %r78;
	ex2.approx.ftz.f32 	%f200, %f198;
	fma.rn.f32 	%f201, %f200, %f199, %f494;
	ld.global.f32 	%f202, [%rd20+4];
	sub.f32 	%f203, %f202, %f486;
	fma.rn.f32 	%f204, %f203, 0f3BBB989D, 0f3F000000;
	cvt.sat.f32.f32 	%f205, %f204;
	fma.rm.f32 	%f206, %f205, %f193, %f192;
	add.f32 	%f207, %f206, 0fCB40007F;
	neg.f32 	%f208, %f207;
	fma.rn.f32 	%f209, %f203, 0f3FB8AA3B, %f208;
	fma.rn.f32 	%f210, %f203, 0f32A57060, %f209;
	mov.b32 	%r79, %f206;
	shl.b32 	%r80, %r79, 23;
	mov.b32 	%f211, %r80;
	ex2.approx.ftz.f32 	%f212, %f210;
	fma.rn.f32 	%f213, %f212, %f211, %f201;
	ld.global.f32 	%f214, [%rd20+8];
	sub.f32 	%f215, %f214, %f486;
	fma.rn.f32 	%f216, %f215, 0f3BBB989D, 0f3F000000;
	cvt.sat.f32.f32 	%f217, %f216;
	fma.rm.f32 	%f218, %f217, %f193, %f192;
	add.f32 	%f219, %f218, 0fCB40007F;
	neg.f32 	%f220, %f219;
	fma.rn.f32 	%f221, %f215, 0f3FB8AA3B, %f220;
	fma.rn.f32 	%f222, %f215, 0f32A57060, %f221;
	mov.b32 	%r81, %f218;
	shl.b32 	%r82, %r81, 23;
	mov.b32 	%f223, %r82;
	ex2.approx.ftz.f32 	%f224, %f222;
	fma.rn.f32 	%f225, %f224, %f223, %f213;
	ld.global.f32 	%f226, [%rd20+12];
	sub.f32 	%f227, %f226, %f486;
	fma.rn.f32 	%f228, %f227, 0f3BBB989D, 0f3F000000;
	cvt.sat.f32.f32 	%f229, %f228;
	fma.rm.f32 	%f230, %f229, %f193, %f192;
	add.f32 	%f231, %f230, 0fCB40007F;
	neg.f32 	%f232, %f231;
	fma.rn.f32 	%f233, %f227, 0f3FB8AA3B, %f232;
	fma.rn.f32 	%f234, %f227, 0f32A57060, %f233;
	mov.b32 	%r83, %f230;
	shl.b32 	%r84, %r83, 23;
	mov.b32 	%f235, %r84;
	ex2.approx.ftz.f32 	%f236, %f234;
	fma.rn.f32 	%f494, %f236, %f235, %f225;
	add.s32 	%r136, %r136, 4;
$L__BB0_21:
	setp.eq.s32 	%p16, %r28, 0;
	@%p16 bra 	$L__BB0_26;
	setp.eq.s32 	%p17, %r28, 1;
	@%p17 bra 	$L__BB0_24;
	add.s32 	%r85, %r136, %r19;
	mul.wide.s32 	%rd21, %r85, 4;
	add.s64 	%rd22, %rd2, %rd21;
	ld.global.f32 	%f238, [%rd22];
	sub.f32 	%f239, %f238, %f486;
	fma.rn.f32 	%f240, %f239, 0f3BBB989D, 0f3F000000;
	cvt.sat.f32.f32 	%f241, %f240;
	mov.f32 	%f242, 0f4B400001;
	mov.f32 	%f243, 0f437C0000;
	fma.rm.f32 	%f244, %f241, %f243, %f242;
	add.f32 	%f245, %f244, 0fCB40007F;
	neg.f32 	%f246, %f245;
	fma.rn.f32 	%f247, %f239, 0f3FB8AA3B, %f246;
	fma.rn.f32 	%f248, %f239, 0f32A57060, %f247;
	mov.b32 	%r86, %f244;
	shl.b32 	%r87, %r86, 23;
	mov.b32 	%f249, %r87;
	ex2.approx.ftz.f32 	%f250, %f248;
	fma.rn.f32 	%f251, %f250, %f249, %f494;
	ld.global.f32 	%f252, [%rd22+4];
	sub.f32 	%f253, %f252, %f486;
	fma.rn.f32 	%f254, %f253, 0f3BBB989D, 0f3F000000;
	cvt.sat.f32.f32 	%f255, %f254;
	fma.rm.f32 	%f256, %f255, %f243, %f242;
	add.f32 	%f257, %f256, 0fCB40007F;
	neg.f32 	%f258, %f257;
	fma.rn.f32 	%f259, %f253, 0f3FB8AA3B, %f258;
	fma.rn.f32 	%f260, %f253, 0f32A57060, %f259;
	mov.b32 	%r88, %f256;
	shl.b32 	%r89, %r88, 23;
	mov.b32 	%f261, %r89;
	ex2.approx.ftz.f32 	%f262, %f260;
	fma.rn.f32 	%f494, %f262, %f261, %f251;
	add.s32 	%r136, %r136, 2;
$L__BB0_24:
	and.b32  	%r90, %r51, 1;
	setp.eq.b32 	%p18, %r90, 1;
	not.pred 	%p19, %p18;
	@%p19 bra 	$L__BB0_26;
	add.s32 	%r91, %r136, %r19;
	mul.wide.s32 	%rd23, %r91, 4;
	add.s64 	%rd24, %rd2, %rd23;
	ld.global.f32 	%f263, [%rd24];
	sub.f32 	%f264, %f263, %f486;
	fma.rn.f32 	%f265, %f264, 0f3BBB989D, 0f3F000000;
	cvt.sat.f32.f32 	%f266, %f265;
	mov.f32 	%f267, 0f4B400001;
	mov.f32 	%f268, 0f437C0000;
	fma.rm.f32 	%f269, %f266, %f268, %f267;
	add.f32 	%f270, %f269, 0fCB40007F;
	neg.f32 	%f271, %f270;
	fma.rn.f32 	%f272, %f264, 0f3FB8AA3B, %f271;
	fma.rn.f32 	%f273, %f264, 0f32A57060, %f272;
	mov.b32 	%r92, %f269;
	shl.b32 	%r93, %r92, 23;
	mov.b32 	%f274, %r93;
	ex2.approx.ftz.f32 	%f275, %f273;
	fma.rn.f32 	%f494, %f275, %f274, %f494;
$L__BB0_26:
	setp.lt.s32 	%p20, %r51, 1;
	@%p20 bra 	$L__BB0_38;
	mul.lo.s32 	%r33, %r51, %r1;
	and.b32  	%r34, %r51, 7;
	setp.lt.u32 	%p21, %r51, 8;
	mov.b32 	%r143, 0;
	@%p21 bra 	$L__BB0_30;
	and.b32  	%r143, %r51, 2147483640;
	neg.s32 	%r142, %r143;
	add.s64 	%rd5, %rd2, 16;
	add.s64 	%rd6, %rd1, 16;
	mov.u32 	%r141, %r33;
$L__BB0_29:
	.pragma "nounroll";
	mul.wide.s32 	%rd25, %r141, 4;
	add.s64 	%rd26, %rd5, %rd25;
	add.s64 	%rd27, %rd6, %rd25;
	ld.global.f32 	%f276, [%rd26+-16];
	sub.f32 	%f277, %f276, %f486;
	fma.rn.f32 	%f278, %f277, 0f3BBB989D, 0f3F000000;
	cvt.sat.f32.f32 	%f279, %f278;
	mov.f32 	%f280, 0f4B400001;
	mov.f32 	%f281, 0f437C0000;
	fma.rm.f32 	%f282, %f279, %f281, %f280;
	add.f32 	%f283, %f282, 0fCB40007F;
	neg.f32 	%f284, %f283;
	fma.rn.f32 	%f285, %f277, 0f3FB8AA3B, %f284;
	fma.rn.f32 	%f286, %f277, 0f32A57060, %f285;
	mov.b32 	%r95, %f282;
	shl.b32 	%r96, %r95, 23;
	mov.b32 	%f287, %r96;
	ex2.approx.ftz.f32 	%f288, %f286;
	mul.f32 	%f289, %f288, %f287;
	div.rn.f32 	%f290, %f289, %f494;
	st.global.f32 	[%rd27+-16], %f290;
	ld.global.f32 	%f291, [%rd26+-12];
	sub.f32 	%f292, %f291, %f486;
	fma.rn.f32 	%f293, %f292, 0f3BBB989D, 0f3F000000;
	cvt.sat.f32.f32 	%f294, %f293;
	fma.rm.f32 	%f295, %f294, %f281, %f280;
	add.f32 	%f296, %f295, 0fCB40007F;
	neg.f32 	%f297, %f296;
	fma.rn.f32 	%f298, %f292, 0f3FB8AA3B, %f297;
	fma.rn.f32 	%f299, %f292, 0f32A57060, %f298;
	mov.b32 	%r97, %f295;
	shl.b32 	%r98, %r97, 23;
	mov.b32 	%f300, %r98;
	ex2.approx.ftz.f32 	%f301, %f299;
	mul.f32 	%f302, %f301, %f300;
	div.rn.f32 	%f303, %f302, %f494;
	st.global.f32 	[%rd27+-12], %f303;
	ld.global.f32 	%f304, [%rd26+-8];
	sub.f32 	%f305, %f304, %f486;
	fma.rn.f32 	%f306, %f305, 0f3BBB989D, 0f3F000000;
	cvt.sat.f32.f32 	%f307, %f306;
	fma.rm.f32 	%f308, %f307, %f281, %f280;
	add.f32 	%f309, %f308, 0fCB40007F;
	neg.f32 	%f310, %f309;
	fma.rn.f32 	%f311, %f305, 0f3FB8AA3B, %f310;
	fma.rn.f32 	%f312, %f305, 0f32A57060, %f311;
	mov.b32 	%r99, %f308;
	shl.b32 	%r100, %r99, 23;
	mov.b32 	%f313, %r100;
	ex2.approx.ftz.f32 	%f314, %f312;
	mul.f32 	%f315, %f314, %f313;
	div.rn.f32 	%f316, %f315, %f494;
	st.global.f32 	[%rd27+-8], %f316;
	ld.global.f32 	%f317, [%rd26+-4];
	sub.f32 	%f318, %f317, %f486;
	fma.rn.f32 	%f319, %f318, 0f3BBB989D, 0f3F000000;
	cvt.sat.f32.f32 	%f320, %f319;
	fma.rm.f32 	%f321, %f320, %f281, %f280;
	add.f32 	%f322, %f321, 0fCB40007F;
	neg.f32 	%f323, %f322;
	fma.rn.f32 	%f324, %f318, 0f3FB8AA3B, %f323;
	fma.rn.f32 	%f325, %f318, 0f32A57060, %f324;
	mov.b32 	%r101, %f321;
	shl.b32 	%r102, %r101, 23;
	mov.b32 	%f326, %r102;
	ex2.approx.ftz.f32 	%f327, %f325;
	mul.f32 	%f328, %f327, %f326;
	div.rn.f32 	%f329, %f328, %f494;
	st.global.f32 	[%rd27+-4], %f329;
	ld.global.f32 	%f330, [%rd26];
	sub.f32 	%f331, %f330, %f486;
	fma.rn.f32 	%f332, %f331, 0f3BBB989D, 0f3F000000;
	cvt.sat.f32.f32 	%f333, %f332;
	fma.rm.f32 	%f334, %f333, %f281, %f280;
	add.f32 	%f335, %f334, 0fCB40007F;
	neg.f32 	%f336, %f335;
	fma.rn.f32 	%f337, %f331, 0f3FB8AA3B, %f336;
	fma.rn.f32 	%f338, %f331, 0f32A57060, %f337;
	mov.b32 	%r103, %f334;
	shl.b32 	%r104, %r103, 23;
	mov.b32 	%f339, %r104;
	ex2.approx.ftz.f32 	%f340, %f338;
	mul.f32 	%f341, %f340, %f339;
	div.rn.f32 	%f342, %f341, %f494;
	st.global.f32 	[%rd27], %f342;
	ld.global.f32 	%f343, [%rd26+4];
	sub.f32 	%f344, %f343, %f486;
	fma.rn.f32 	%f345, %f344, 0f3BBB989D, 0f3F000000;
	cvt.sat.f32.f32 	%f346, %f345;
	fma.rm.f32 	%f347, %f346, %f281, %f280;
	add.f32 	%f348, %f347, 0fCB40007F;
	neg.f32 	%f349, %f348;
	fma.rn.f32 	%f350, %f344, 0f3FB8AA3B, %f349;
	fma.rn.f32 	%f351, %f344, 0f32A57060, %f350;
	mov.b32 	%r105, %f347;
	shl.b32 	%r106, %r105, 23;
	mov.b32 	%f352, %r106;
	ex2.approx.ftz.f32 	%f353, %f351;
	mul.f32 	%f354, %f353, %f352;
	div.rn.f32 	%f355, %f354, %f494;
	st.global.f32 	[%rd27+4], %f355;
	ld.global.f32 	%f356, [%rd26+8];
	sub.f32 	%f357, %f356, %f486;
	fma.rn.f32 	%f358, %f357, 0f3BBB989D, 0f3F000000;
	cvt.sat.f32.f32 	%f359, %f358;
	fma.rm.f32 	%f360, %f359, %f281, %f280;
	add.f32 	%f361, %f360, 0fCB40007F;
	neg.f32 	%f362, %f361;
	fma.rn.f32 	%f363, %f357, 0f3FB8AA3B, %f362;
	fma.rn.f32 	%f364, %f357, 0f32A57060, %f363;
	mov.b32 	%r107, %f360;
	shl.b32 	%r108, %r107, 23;
	mov.b32 	%f365, %r108;
	ex2.approx.ftz.f32 	%f366, %f364;
	mul.f32 	%f367, %f366, %f365;
	div.rn.f32 	%f368, %f367, %f494;
	st.global.f32 	[%rd27+8], %f368;
	ld.global.f32 	%f369, [%rd26+12];
	sub.f32 	%f370, %f369, %f486;
	fma.rn.f32 	%f371, %f370, 0f3BBB989D, 0f3F000000;
	cvt.sat.f32.f32 	%f372, %f371;
	fma.rm.f32 	%f373, %f372, %f281, %f280;
	add.f32 	%f374, %f373, 0fCB40007F;
	neg.f32 	%f375, %f374;
	fma.rn.f32 	%f376, %f370, 0f3FB8AA3B, %f375;
	fma.rn.f32 	%f377, %f370, 0f32A57060, %f376;
	mov.b32 	%r109, %f373;
	shl.b32 	%r110, %r109, 23;
	mov.b32 	%f378, %r110;
	ex2.approx.ftz.f32 	%f379, %f377;
	mul.f32 	%f380, %f379, %f378;
	div.rn.f32 	%f381, %f380, %f494;
	st.global.f32 	[%rd27+12], %f381;
	add.s32 	%r142, %r142, 8;
	add.s32 	%r141, %r141, 8;
	setp.ne.s32 	%p22, %r142, 0;
	@%p22 bra 	$L__BB0_29;
$L__BB0_30:
	setp.eq.s32 	%p23, %r34, 0;
	@%p23 bra 	$L__BB0_38;
	and.b32  	%r46, %r51, 3;
	setp.lt.u32 	%p24, %r34, 4;
	@%p24 bra 	$L__BB0_33;
	add.s32 	%r111, %r143, %r33;
	mul.wide.s32 	%rd28, %r111, 4;
	add.s64 	%rd29, %rd2, %rd28;
	ld.global.f32 	%f382, [%rd29];
	sub.f32 	%f383, %f382, %f486;
	fma.rn.f32 	%f384, %f383, 0f3BBB989D, 0f3F000000;
	cvt.sat.f32.f32 	%f385, %f384;
	mov.f32 	%f386, 0f4B400001;
	mov.f32 	%f387, 0f437C0000;
	fma.rm.f32 	%f388, %f385, %f387, %f386;
	add.f32 	%f389, %f388, 0fCB40007F;
	neg.f32 	%f390, %f389;
	fma.rn.f32 	%f391, %f383, 0f3FB8AA3B, %f390;
	fma.rn.f32 	%f392, %f383, 0f32A57060, %f391;
	mov.b32 	%r112, %f388;
	shl.b32 	%r113, %r112, 23;
	mov.b32 	%f393, %r113;
	ex2.approx.ftz.f32 	%f394, %f392;
	mul.f32 	%f395, %f394, %f393;
	div.rn.f32 	%f396, %f395, %f494;
	add.s64 	%rd30, %rd1, %rd28;
	st.global.f32 	[%rd30], %f396;
	ld.global.f32 	%f397, [%rd29+4];
	sub.f32 	%f398, %f397, %f486;
	fma.rn.f32 	%f399, %f398, 0f3BBB989D, 0f3F000000;
	cvt.sat.f32.f32 	%f400, %f399;
	fma.rm.f32 	%f401, %f400, %f387, %f386;
	add.f32 	%f402, %f401, 0fCB40007F;
	neg.f32 	%f403, %f402;
	fma.rn.f32 	%f404, %f398, 0f3FB8AA3B, %f403;
	fma.rn.f32 	%f405, %f398, 0f32A57060, %f404;
	mov.b32 	%r114, %f401;
	shl.b32 	%r115, %r114, 23;
	mov.b32 	%f406, %r115;
	ex2.approx.ftz.f32 	%f407, %f405;
	mul.f32 	%f408, %f407, %f406;
	div.rn.f32 	%f409, %f408, %f494;
	st.global.f32 	[%rd30+4], %f409;
	ld.global.f32 	%f410, [%rd29+8];
	sub.f32 	%f411, %f410, %f486;
	fma.rn.f32 	%f412, %f411, 0f3BBB989D, 0f3F000000;
	cvt.sat.f32.f32 	%f413, %f412;
	fma.rm.f32 	%f414, %f413, %f387, %f386;
	add.f32 	%f415, %f414, 0fCB40007F;
	neg.f32 	%f416, %f415;
	fma.rn.f32 	%f417, %f411, 0f3FB8AA3B, %f416;
	fma.rn.f32 	%f418, %f411, 0f32A57060, %f417;
	mov.b32 	%r116, %f414;
	shl.b32 	%r117, %r116, 23;
	mov.b32 	%f419, %r117;
	ex2.approx.ftz.f32 	%f420, %f418;
	mul.f32 	%f421, %f420, %f419;
	div.rn.f32 	%f422, %f421, %f494;
	st.global.f32 	[%rd30+8], %f422;
	ld.global.f32 	%f423, [%rd29+12];
	sub.f32 	%f424, %f423, %f486;
	fma.rn.f32 	%f425, %f424, 0f3BBB989D, 0f3F000000;
	cvt.sat.f32.f32 	%f426, %f425;
	fma.rm.f32 	%f427, %f426, %f387, %f386;
	add.f32 	%f428, %f427, 0fCB40007F;
	neg.f32 	%f429, %f428;
	fma.rn.f32 	%f430, %f424, 0f3FB8AA3B, %f429;
	fma.rn.f32 	%f431, %f424, 0f32A57060, %f430;
	mov.b32 	%r118, %f427;
	shl.b32 	%r119, %r118, 23;
	mov.b32 	%f432, %r119;
	ex2.approx.ftz.f32 	%f433, %f431;
	mul.f32 	%f434, %f433, %f432;
	div.rn.f32 	%f435, %f434, %f494;
	st.global.f32 	[%rd30+12], %f435;
	add.s32 	%r143, %r143, 4;
$L__BB0_33:
	setp.eq.s32 	%p25, %r46, 0;
	@%p25 bra 	$L__BB0_38;
	setp.eq.s32 	%p26, %r46, 1;
	@%p26 bra 	$L__BB0_36;
	add.s32 	%r120, %r143, %r33;
	mul.wide.s32 	%rd31, %r120, 4;
	add.s64 	%rd32, %rd2, %rd31;
	ld.global.f32 	%f436, [%rd32];
	sub.f32 	%f437, %f436, %f486;
	fma.rn.f32 	%f438, %f437, 0f3BBB989D, 0f3F000000;
	cvt.sat.f32.f32 	%f439, %f438;
	mov.f32 	%f440, 0f4B400001;
	mov.f32 	%f441, 0f437C0000;
	fma.rm.f32 	%f442, %f439, %f441, %f440;
	add.f32 	%f443, %f442, 0fCB40007F;
	neg.f32 	%f444, %f443;
	fma.rn.f32 	%f445, %f437, 0f3FB8AA3B, %f444;
	fma.rn.f32 	%f446, %f437, 0f32A57060, %f445;
	mov.b32 	%r121, %f442;
	shl.b32 	%r122, %r121, 23;
	mov.b32 	%f447, %r122;
	ex2.approx.ftz.f32 	%f448, %f446;
	mul.f32 	%f449, %f448, %f447;
	div.rn.f32 	%f450, %f449, %f494;
	add.s64 	%rd33, %rd1, %rd31;
	st.global.f32 	[%rd33], %f450;
	ld.global.f32 	%f451, [%rd32+4];
	sub.f32 	%f452, %f451, %f486;
	fma.rn.f32 	%f453, %f452, 0f3BBB989D, 0f3F000000;
	cvt.sat.f32.f32 	%f454, %f453;
	fma.rm.f32 	%f455, %f454, %f441, %f440;
	add.f32 	%f456, %f455, 0fCB40007F;
	neg.f32 	%f457, %f456;
	fma.rn.f32 	%f458, %f452, 0f3FB8AA3B, %f457;
	fma.rn.f32 	%f459, %f452, 0f32A57060, %f458;
	mov.b32 	%r123, %f455;
	shl.b32 	%r124, %r123, 23;
	mov.b32 	%f460, %r124;
	ex2.approx.ftz.f32 	%f461, %f459;
	mul.f32 	%f462, %f461, %f460;
	div.rn.f32 	%f463, %f462, %f494;
	st.global.f32 	[%rd33+4], %f463;
	add.s32 	%r143, %r143, 2;
$L__BB0_36:
	and.b32  	%r125, %r51, 1;
	setp.eq.b32 	%p27, %r125, 1;
	not.pred 	%p28, %p27;
	@%p28 bra 	$L__BB0_38;
	add.s32 	%r126, %r143, %r33;
	mul.wide.s32 	%rd34, %r126, 4;
	add.s64 	%rd35, %rd2, %rd34;
	ld.global.f32 	%f464, [%rd35];
	sub.f32 	%f465, %f464, %f486;
	fma.rn.f32 	%f466, %f465, 0f3BBB989D, 0f3F000000;
	cvt.sat.f32.f32 	%f467, %f466;
	mov.f32 	%f468, 0f4B400001;
	mov.f32 	%f469, 0f437C0000;
	fma.rm.f32 	%f470, %f467, %f469, %f468;
	add.f32 	%f471, %f470, 0fCB40007F;
	neg.f32 	%f472, %f471;
	fma.rn.f32 	%f473, %f465, 0f3FB8AA3B, %f472;
	fma.rn.f32 	%f474, %f465, 0f32A57060, %f473;
	mov.b32 	%r127, %f470;
	shl.b32 	%r128, %r127, 23;
	mov.b32 	%f475, %r128;
	ex2.approx.ftz.f32 	%f476, %f474;
	mul.f32 	%f477, %f476, %f475;
	div.rn.f32 	%f478, %f477, %f494;
	add.s64 	%rd36, %rd1, %rd34;
	st.global.f32 	[%rd36], %f478;
$L__BB0_38:
	ret;

}


// ===== COMPILED SASS (sm_100) =====

	.target	sm_100

	.elftype	@"ET_EXEC"


//--------------------- .note.nv.tkinfo           --------------------------
	.section	.note.nv.tkinfo,"",@"SHT_NOTE"
	.sectionflags	@"SHF_NOTE_NV_TKINFO"
	.tkinfo
        /*0018*/ 	.word	0x00000002
        /*0030*/ 	.string	""
        /*0030*/ 	.string	"ptxas"
        /*0030*/ 	.string	"Cuda compilation tools, release 13.0, V13.0.88"
        /*0030*/ 	.string	"Build cuda_13.0.r13.0/compiler.36424714_0"
        /*0030*/ 	.string	"-arch sm_100 -m 64 "



//--------------------- .note.nv.cuinfo           --------------------------
	.section	.note.nv.cuinfo,"",@"SHT_NOTE"
	.sectionflags	@"SHF_NOTE_NV_CUINFO"
        /*0018*/ 	.short	0x0002
        /*001a*/ 	.short	0x0064
        /*001c*/ 	.short	0x0082
	.zero		2


//--------------------- .nv.info                  --------------------------
	.section	.nv.info,"",@"SHT_CUDA_INFO"
	.align	4


	//----- nvinfo : EIATTR_REGCOUNT
	.align		4
        /*0000*/ 	.byte	0x04, 0x2f
        /*0002*/ 	.short	(.L_1 - .L_0)
	.align		4
.L_0:
        /*0004*/ 	.word	index@(_Z7SoftmaxPfS_ii)
        /*0008*/ 	.word	0x00000020


	//----- nvinfo : EIATTR_FRAME_SIZE
	.align		4
.L_1:
        /*000c*/ 	.byte	0x04, 0x11
        /*000e*/ 	.short	(.L_3 - .L_2)
	.align		4
.L_2:
        /*0010*/ 	.word	index@($__internal_0_$__cuda_sm3x_div_rn_noftz_f32_slowpath)
        /*0014*/ 	.word	0x00000000


	//----- nvinfo : EIATTR_FRAME_SIZE
	.align		4
.L_3:
        /*0018*/ 	.byte	0x04, 0x11
        /*001a*/ 	.short	(.L_5 - .L_4)
	.align		4
.L_4:
        /*001c*/ 	.word	index@(_Z7SoftmaxPfS_ii)
        /*0020*/ 	.word	0x00000000


	//----- nvinfo : EIATTR_MIN_STACK_SIZE
	.align		4
.L_5:
        /*0024*/ 	.byte	0x04, 0x12
        /*0026*/ 	.short	(.L_7 - .L_6)
	.align		4
.L_6:
        /*0028*/ 	.word	index@(_Z7SoftmaxPfS_ii)
        /*002c*/ 	.word	0x00000000
.L_7:


//--------------------- .nv.compat                --------------------------
	.section	.nv.compat,"",@"SHT_CUDA_COMPAT_INFO"
	.align	4
        /*0000*/ 	.byte	0x02, 0x09, 0x00, 0x00, 0x02, 0x02, 0x01, 0x00, 0x02, 0x05, 0x05, 0x00, 0x03, 0x07, 0x01, 0x01
        /*0010*/ 	.byte	0x02, 0x03, 0x00, 0x00, 0x02, 0x06, 0x01, 0x00, 0x04, 0x0b, 0x08, 0x00, 0x01, 0x00, 0x00, 0x00
        /*0020*/ 	.byte	0x00, 0x00, 0x00, 0x00


//--------------------- .nv.info._Z7SoftmaxPfS_ii --------------------------
	.section	.nv.info._Z7SoftmaxPfS_ii,"",@"SHT_CUDA_INFO"
	.sectionflags	@""
	.align	4


	//----- nvinfo : EIATTR_CUDA_API_VERSION
	.align		4
        /*0000*/ 	.byte	0x04, 0x37
        /*0002*/ 	.short	(.L_9 - .L_8)
.L_8:
        /*0004*/ 	.word	0x00000082


	//----- nvinfo : EIATTR_KPARAM_INFO
	.align		4
.L_9:
        /*0008*/ 	.byte	0x04, 0x17
        /*000a*/ 	.short	(.L_11 - .L_10)
.L_10:
        /*000c*/ 	.word	0x00000000
        /*0010*/ 	.short	0x0003
        /*0012*/ 	.short	0x0014
        /*0014*/ 	.byte	0x00, 0xf0, 0x11, 0x00


	//----- nvinfo : EIATTR_KPARAM_INFO
	.align		4
.L_11:
        /*0018*/ 	.byte	0x04, 0x17
        /*001a*/ 	.short	(.L_13 - .L_12)
.L_12:
        /*001c*/ 	.word	0x00000000
        /*0020*/ 	.short	0x0002
        /*0022*/ 	.short	0x0010
        /*0024*/ 	.byte	0x00, 0xf0, 0x11, 0x00


	//----- nvinfo : EIATTR_KPARAM_INFO
	.align		4
.L_13:
        /*0028*/ 	.byte	0x04, 0x17
        /*002a*/ 	.short	(.L_15 - .L_14)
.L_14:
        /*002c*/ 	.word	0x00000000
        /*0030*/ 	.short	0x0001
        /*0032*/ 	.short	0x0008
        /*0034*/ 	.byte	0x00, 0xf5, 0x21, 0x00


	//----- nvinfo : EIATTR_KPARAM_INFO
	.align		4
.L_15:
        /*0038*/ 	.byte	0x04, 0x17
        /*003a*/ 	.short	(.L_17 - .L_16)
.L_16:
        /*003c*/ 	.word	0x00000000
        /*0040*/ 	.short	0x0000
        /*0042*/ 	.short	0x0000
        /*0044*/ 	.byte	0x00, 0xf5, 0x21, 0x00


	//----- nvinfo : EIATTR_SPARSE_MMA_MASK
	.align		4
.L_17:
        /*0048*/ 	.byte	0x03, 0x50
        /*004a*/ 	.short	0x0000


	//----- nvinfo : EIATTR_MAXREG_COUNT
	.align		4
        /*004c*/ 	.byte	0x03, 0x1b
        /*004e*/ 	.short	0x00ff


	//----- nvinfo : EIATTR_MERCURY_ISA_VERSION
	.align		4
        /*0050*/ 	.byte	0x03, 0x5f
        /*0052*/ 	.short	0x0101


	//----- nvinfo : EIATTR_VRC_CTA_INIT_COUNT
	.align		4
        /*0054*/ 	.byte	0x02, 0x4a
	.zero		1
	.zero		1


	//----- nvinfo : EIATTR_EXIT_INSTR_OFFSETS
	.align		4
        /*0058*/ 	.byte	0x04, 0x1c
        /*005a*/ 	.short	(.L_19 - .L_18)


	//   ....[0]....
.L_18:
        /*005c*/ 	.word	0x00000070


	//   ....[1]....
        /*0060*/ 	.word	0x000013a0


	//   ....[2]....
        /*0064*/ 	.word	0x00002230


	//   ....[3]....
        /*0068*/ 	.word	0x00002970


	//   ....[4]....
        /*006c*/ 	.word	0x00002d70


	//   ....[5]....
        /*0070*/ 	.word	0x00002f70


	//----- nvinfo : EIATTR_CRS_STACK_SIZE
	.align		4
.L_19:
        /*0074*/ 	.byte	0x04, 0x1e
        /*0076*/ 	.short	(.L_21 - .L_20)
.L_20:
        /*0078*/ 	.word	0x00000000


	//----- nvinfo : EIATTR_CBANK_PARAM_SIZE
	.align		4
.L_21:
        /*007c*/ 	.byte	0x03, 0x19
        /*007e*/ 	.short	0x0018


	//----- nvinfo : EIATTR_PARAM_CBANK
	.align		4
        /*0080*/ 	.byte	0x04, 0x0a
        /*0082*/ 	.short	(.L_23 - .L_22)
	.align		4
.L_22:
        /*0084*/ 	.word	index@(.nv.constant0._Z7SoftmaxPfS_ii)
        /*0088*/ 	.short	0x0380
        /*008a*/ 	.short	0x0018


	//----- nvinfo : EIATTR_SW_WAR
	.align		4
.L_23:
        /*008c*/ 	.byte	0x04, 0x36
        /*008e*/ 	.short	(.L_25 - .L_24)
.L_24:
        /*0090*/ 	.word	0x00000008
.L_25:


//--------------------- .nv.callgraph             --------------------------
	.section	.nv.callgraph,"",@"SHT_CUDA_CALLGRAPH"
	.align	4
	.sectionentsize	8
	.align		4
        /*0000*/ 	.word	0x00000000
	.align		4
        /*0004*/ 	.word	0xffffffff
	.align		4
        /*0008*/ 	.word	0x00000000
	.align		4
        /*000c*/ 	.word	0xfffffffe
	.align		4
        /*0010*/ 	.word	0x00000000
	.align		4
        /*0014*/ 	.word	0xfffffffd
	.align		4
        /*0018*/ 	.word	0x00000000
	.align		4
        /*001c*/ 	.word	0xfffffffc


//--------------------- .text._Z7SoftmaxPfS_ii    --------------------------
	.section	.text._Z7SoftmaxPfS_ii,"ax",@progbits
	.align	128
        .global         _Z7SoftmaxPfS_ii
        .type           _Z7SoftmaxPfS_ii,@function
        .size           _Z7SoftmaxPfS_ii,(.L_x_57 - _Z7SoftmaxPfS_ii)
        .other          _Z7SoftmaxPfS_ii,@"STO_CUDA_ENTRY STV_DEFAULT"
_Z7SoftmaxPfS_ii:
.text._Z7SoftmaxPfS_ii:
[----:B------:R-:W-:Y:S01]  /*0000*/  LDC R1, c[0x0][0x37c] ;  /* 0x0000df00ff017b82 */ /* 0x000fe20000000800 */
[----:B------:R-:W0:Y:S01]  /*0010*/  S2R R5, SR_CTAID.X ;  /* 0x0000000000057919 */ /* 0x000e220000002500 */
[----:B------:R-:W0:Y:S01]  /*0020*/  LDCU UR4, c[0x0][0x360] ;  /* 0x00006c00ff0477ac */ /* 0x000e220008000800 */
[----:B------:R-:W0:Y:S01]  /*0030*/  S2R R0, SR_TID.X ;  /* 0x0000000000007919 */ /* 0x000e220000002100 */
[----:B------:R-:W1:Y:S01]  /*0040*/  LDCU UR5, c[0x0][0x390] ;  /* 0x00007200ff0577ac */ /* 0x000e620008000800 */
[----:B0-----:R-:W-:-:S05]  /*0050*/  IMAD R5, R5, UR4, R0 ;  /* 0x0000000405057c24 */ /* 0x001fca000f8e0200 */
[----:B-1----:R-:W-:-:S13]  /*0060*/  ISETP.GE.AND P0, PT, R5, UR5, PT ;  /* 0x0000000505007c0c */ /* 0x002fda000bf06270 */
[----:B------:R-:W-:Y:S05]  /*0070*/  @P0 EXIT ;  /* 0x000000000000094d */ /* 0x000fea0003800000 */
[----:B------:R-:W0:Y:S01]  /*0080*/  LDCU UR5, c[0x0][0x394] ;  /* 0x00007280ff0577ac */ /* 0x000e220008000800 */
[----:B------:R-:W-:Y:S01]  /*0090*/  MOV R4, 0xff800000 ;  /* 0xff80000000047802 */ /* 0x000fe20000000f00 */
[----:B------:R-:W1:Y:S01]  /*00a0*/  LDCU.64 UR10, c[0x0][0x358] ;  /* 0x00006b00ff0a77ac */ /* 0x000e620008000a00 */
[----:B0-----:R-:W-:-:S09]  /*00b0*/  UISETP.GE.AND UP0, UPT, UR5, 0x1, UPT ;  /* 0x000000010500788c */ /* 0x001fd2000bf06270 */
[----:B-1----:R-:W-:Y:S05]  /*00c0*/  BRA.U !UP0, `(.L_x_0) ;  /* 0x0000000508747547 */ /* 0x002fea000b800000 */
[----:B------:R-:W-:Y:S02]  /*00d0*/  UISETP.GE.U32.AND UP1, UPT, UR5, 0x10, UPT ;  /* 0x000000100500788c */ /* 0x000fe4000bf26070 */
[----:B------:R-:W-:Y:S01]  /*00e0*/  IMAD R0, R5, UR5, RZ ;  /* 0x0000000505007c24 */ /* 0x000fe2000f8e02ff */
[----:B------:R-:W-:Y:S01]  /*00f0*/  ULOP3.LUT UR8, UR5, 0xf, URZ, 0xc0, !UPT ;  /* 0x0000000f05087892 */ /* 0x000fe2000f8ec0ff */
[----:B------:R-:W-:Y:S01]  /*0100*/  MOV R4, 0xff800000 ;  /* 0xff80000000047802 */ /* 0x000fe20000000f00 */
[----:B------:R-:W-:Y:S02]  /*0110*/  UMOV UR4, URZ ;  /* 0x000000ff00047c82 */ /* 0x000fe40008000000 */
[----:B------:R-:W-:Y:S02]  /*0120*/  UISETP.NE.AND UP0, UPT, UR8, URZ, UPT ;  /* 0x000000ff0800728c */ /* 0x000fe4000bf05270 */
[----:B------:R-:W-:Y:S09]  /*0130*/  BRA.U !UP1, `(.L_x_1) ;  /* 0x0000000109987547 */ /* 0x000ff2000b800000 */
[----:B------:R-:W0:Y:S01]  /*0140*/  LDCU.64 UR6, c[0x0][0x380] ;  /* 0x00007000ff0677ac */ /* 0x000e220008000a00 */
[----:B------:R-:W-:Y:S02]  /*0150*/  MOV R4, 0xff800000 ;  /* 0xff80000000047802 */ /* 0x000fe40000000f00 */
[----:B------:R-:W-:Y:S01]  /*0160*/  MOV R6, R0 ;  /* 0x0000000000067202 */ /* 0x000fe20000000f00 */
[----:B------:R-:W-:-:S04]  /*0170*/  ULOP3.LUT UR4, UR5, 0x7ffffff0, URZ, 0xc0, !UPT ;  /* 0x7ffffff005047892 */ /* 0x000fc8000f8ec0ff */
[----:B------:R-:W-:Y:S02]  /*0180*/  UIADD3 UR9, UPT, UPT, -UR4, URZ, URZ ;  /* 0x000000ff04097290 */ /* 0x000fe4000fffe1ff */
[----:B0-----:R-:W-:-:S04]  /*0190*/  UIADD3 UR5, UP1, UPT, UR6, 0x20, URZ ;  /* 0x0000002006057890 */ /* 0x001fc8000ff3e0ff */
[----:B------:R-:W-:-:S12]  /*01a0*/  UIADD3.X UR6, UPT, UPT, URZ, UR7, URZ, UP1, !UPT ;  /* 0x00000007ff067290 */ /* 0x000fd80008ffe4ff */
.L_x_2:
[----:B------:R-:W-:Y:S02]  /*01b0*/  MOV R2, UR5 ;  /* 0x0000000500027c02 */ /* 0x000fe40008000f00 */
[----:B------:R-:W-:-:S03]  /*01c0*/  MOV R3, UR6 ;  /* 0x0000000600037c02 */ /* 0x000fc60008000f00 */
[----:B------:R-:W-:-:S05]  /*01d0*/  IMAD.WIDE R2, R6, 0x4, R2 ;  /* 0x0000000406027825 */ /* 0x000fca00078e0202 */
[----:B------:R-:W2:Y:S04]  /*01e0*/  LDG.E R7, desc[UR10][R2.64+-0x20] ;  /* 0xffffe00a02077981 */ /* 0x000ea8000c1e1900 */
[----:B------:R-:W2:Y:S04]  /*01f0*/  LDG.E R8, desc[UR10][R2.64+-0x1c] ;  /* 0xffffe40a02087981 */ /* 0x000ea8000c1e1900 */
[----:B------:R-:W3:Y:S04]  /*0200*/  LDG.E R10, desc[UR10][R2.64+-0x18] ;  /* 0xffffe80a020a7981 */ /* 0x000ee8000c1e1900 */
[----:B------:R-:W3:Y:S04]  /*0210*/  LDG.E R9, desc[UR10][R2.64+-0x14] ;  /* 0xffffec0a02097981 */ /* 0x000ee8000c1e1900 */
[----:B------:R-:W4:Y:S04]  /*0220*/  LDG.E R12, desc[UR10][R2.64+-0x10] ;  /* 0xfffff00a020c7981 */ /* 0x000f28000c1e1900 */
[----:B------:R-:W4:Y:S04]  /*0230*/  LDG.E R11, desc[UR10][R2.64+-0xc] ;  /* 0xfffff40a020b7981 */ /* 0x000f28000c1e1900 */
[----:B------:R-:W5:Y:S04]  /*0240*/  LDG.E R14, desc[UR10][R2.64+-0x8] ;  /* 0xfffff80a020e7981 */ /* 0x000f68000c1e1900 */
        /* <DEDUP_REMOVED lines=8> */
[----:B------:R-:W5:Y:S01]  /*02d0*/  LDG.E R21, desc[UR10][R2.64+0x1c] ;  /* 0x00001c0a02157981 */ /* 0x000f62000c1e1900 */
[----:B------:R-:W-:Y:S01]  /*02e0*/  UIADD3 UR9, UPT, UPT, UR9, 0x10, URZ ;  /* 0x0000001009097890 */ /* 0x000fe2000fffe0ff */
[----:B------:R-:W-:-:S03]  /*02f0*/  IADD3 R6, PT, PT, R6, 0x10, RZ ;  /* 0x0000001006067810 */ /* 0x000fc60007ffe0ff */
[----:B------:R-:W-:Y:S01]  /*0300*/  UISETP.NE.AND UP1, UPT, UR9, URZ, UPT ;  /* 0x000000ff0900728c */ /* 0x000fe2000bf25270 */
[----:B--2---:R-:W-:-:S04]  /*0310*/  FMNMX3 R7, R4, R7, R8, !PT ;  /* 0x0000000704077276 */ /* 0x004fc80007800008 */
[----:B---3--:R-:W-:-:S04]  /*0320*/  FMNMX3 R7, R7, R10, R9, !PT ;  /* 0x0000000a07077276 */ /* 0x008fc80007800009 */
[----:B----4-:R-:W-:-:S04]  /*0330*/  FMNMX3 R7, R7, R12, R11, !PT ;  /* 0x0000000c07077276 */ /* 0x010fc8000780000b */
[----:B-----5:R-:W-:-:S04]  /*0340*/  FMNMX3 R7, R7, R14, R13, !PT ;  /* 0x0000000e07077276 */ /* 0x020fc8000780000d */
[----:B------:R-:W-:-:S04]  /*0350*/  FMNMX3 R7, R7, R16, R15, !PT ;  /* 0x0000001007077276 */ /* 0x000fc8000780000f */
[----:B------:R-:W-:-:S04]  /*0360*/  FMNMX3 R7, R7, R18, R17, !PT ;  /* 0x0000001207077276 */ /* 0x000fc80007800011 */
[----:B------:R-:W-:-:S04]  /*0370*/  FMNMX3 R7, R7, R20, R19, !PT ;  /* 0x0000001407077276 */ /* 0x000fc80007800013 */
[----:B------:R-:W-:Y:S01]  /*0380*/  FMNMX3 R4, R7, R22, R21, !PT ;  /* 0x0000001607047276 */ /* 0x000fe20007800015 */
[----:B------:R-:W-:Y:S06]  /*0390*/  BRA.U UP1, `(.L_x_2) ;  /* 0xfffffffd01847547 */ /* 0x000fec000b83ffff */
.L_x_1:
[----:B------:R-:W-:Y:S05]  /*03a0*/  BRA.U !UP0, `(.L_x_0) ;  /* 0x0000000108bc7547 */ /* 0x000fea000b800000 */
[----:B------:R-:W0:Y:S01]  /*03b0*/  LDCU UR5, c[0x0][0x394] ;  /* 0x00007280ff0577ac */ /* 0x000e220008000800 */
[----:B------:R-:W-:Y:S02]  /*03c0*/  UISETP.GE.U32.AND UP0, UPT, UR8, 0x8, UPT ;  /* 0x000000080800788c */ /* 0x000fe4000bf06070 */
[----:B0-----:R-:W-:-:S04]  /*03d0*/  ULOP3.LUT UR6, UR5, 0x7, URZ, 0xc0, !UPT ;  /* 0x0000000705067892 */ /* 0x001fc8000f8ec0ff */
[----:B------:R-:W-:-:S03]  /*03e0*/  UISETP.NE.AND UP1, UPT, UR6, URZ, UPT ;  /* 0x000000ff0600728c */ /* 0x000fc6000bf25270 */
[----:B------:R-:W-:Y:S08]  /*03f0*/  BRA.U !UP0, `(.L_x_3) ;  /* 0x0000000108407547 */ /* 0x000ff0000b800000 */
[----:B------:R-:W0:Y:S01]  /*0400*/  LDC.64 R2, c[0x0][0x380] ;  /* 0x0000e000ff027b82 */ /* 0x000e220000000a00 */
[----:B------:R-:W-:-:S05]  /*0410*/  IADD3 R7, PT, PT, R0, UR4, RZ ;  /* 0x0000000400077c10 */ /* 0x000fca000fffe0ff */
[----:B0-----:R-:W-:-:S05]  /*0420*/  IMAD.WIDE R2, R7, 0x4, R2 ;  /* 0x0000000407027825 */ /* 0x001fca00078e0202 */
[----:B------:R-:W2:Y:S04]  /*0430*/  LDG.E R7, desc[UR10][R2.64] ;  /* 0x0000000a02077981 */ /* 0x000ea8000c1e1900 */
[----:B------:R-:W2:Y:S04]  /*0440*/  LDG.E R6, desc[UR10][R2.64+0x4] ;  /* 0x0000040a02067981 */ /* 0x000ea8000c1e1900 */
[----:B------:R-:W3:Y:S04]  /*0450*/  LDG.E R9, desc[UR10][R2.64+0x8] ;  /* 0x0000080a02097981 */ /* 0x000ee8000c1e1900 */
[----:B------:R-:W3:Y:S04]  /*0460*/  LDG.E R8, desc[UR10][R2.64+0xc] ;  /* 0x00000c0a02087981 */ /* 0x000ee8000c1e1900 */
[----:B------:R-:W4:Y:S04]  /*0470*/  LDG.E R11, desc[UR10][R2.64+0x10] ;  /* 0x0000100a020b7981 */ /* 0x000f28000c1e1900 */
[----:B------:R-:W4:Y:S04]  /*0480*/  LDG.E R10, desc[UR10][R2.64+0x14] ;  /* 0x0000140a020a7981 */ /* 0x000f28000c1e1900 */
[----:B------:R-:W5:Y:S04]  /*0490*/  LDG.E R13, desc[UR10][R2.64+0x18] ;  /* 0x0000180a020d7981 */ /* 0x000f68000c1e1900 */
[----:B------:R-:W5:Y:S01]  /*04a0*/  LDG.E R12, desc[UR10][R2.64+0x1c] ;  /* 0x00001c0a020c7981 */ /* 0x000f62000c1e1900 */
[----:B------:R-:W-:Y:S01]  /*04b0*/  UIADD3 UR4, UPT, UPT, UR4, 0x8, URZ ;  /* 0x0000000804047890 */ /* 0x000fe2000fffe0ff */
[----:B--2---:R-:W-:-:S04]  /*04c0*/  FMNMX3 R6, R4, R7, R6, !PT ;  /* 0x0000000704067276 */ /* 0x004fc80007800006 */
[----:B---3--:R-:W-:-:S04]  /*04d0*/  FMNMX3 R6, R6, R9, R8, !PT ;  /* 0x0000000906067276 */ /* 0x008fc80007800008 */
[----:B----4-:R-:W-:-:S04]  /*04e0*/  FMNMX3 R6, R6, R11, R10, !PT ;  /* 0x0000000b06067276 */ /* 0x010fc8000780000a */
[----:B-----5:R-:W-:-:S07]  /*04f0*/  FMNMX3 R4, R6, R13, R12, !PT ;  /* 0x0000000d06047276 */ /* 0x020fce000780000c */
.L_x_3:
[----:B------:R-:W-:Y:S05]  /*0500*/  BRA.U !UP1, `(.L_x_0) ;  /* 0x0000000109647547 */ /* 0x000fea000b800000 */
[----:B------:R-:W-:Y:S02]  /*0510*/  UISETP.GE.U32.AND UP0, UPT, UR6, 0x4, UPT ;  /* 0x000000040600788c */ /* 0x000fe4000bf06070 */
[----:B------:R-:W-:-:S04]  /*0520*/  ULOP3.LUT UR5, UR5, 0x3, URZ, 0xc0, !UPT ;  /* 0x0000000305057892 */ /* 0x000fc8000f8ec0ff */
        /* <DEDUP_REMOVED lines=8> */
[----:B------:R-:W3:Y:S01]  /*05b0*/  LDG.E R8, desc[UR10][R2.64+0xc] ;  /* 0x00000c0a02087981 */ /* 0x000ee2000c1e1900 */
[----:B------:R-:W-:Y:S01]  /*05c0*/  UIADD3 UR4, UPT, UPT, UR4, 0x4, URZ ;  /* 0x0000000404047890 */ /* 0x000fe2000fffe0ff */
[----:B--2---:R-:W-:-:S04]  /*05d0*/  FMNMX3 R4, R4, R7, R6, !PT ;  /* 0x0000000704047276 */ /* 0x004fc80007800006 */
[----:B---3--:R-:W-:-:S07]  /*05e0*/  FMNMX3 R4, R4, R9, R8, !PT ;  /* 0x0000000904047276 */ /* 0x008fce0007800008 */
.L_x_4:
[----:B------:R-:W-:Y:S05]  /*05f0*/  BRA.U !UP1, `(.L_x_0) ;  /* 0x0000000109287547 */ /* 0x000fea000b800000 */
[----:B------:R-:W0:Y:S01]  /*0600*/  LDC.64 R6, c[0x0][0x380] ;  /* 0x0000e000ff067b82 */ /* 0x000e220000000a00 */
[----:B------:R-:W-:Y:S01]  /*0610*/  IADD3 R9, PT, PT, R0, UR4, RZ ;  /* 0x0000000400097c10 */ /* 0x000fe2000fffe0ff */
[----:B------:R-:W-:-:S12]  /*0620*/  UIADD3 UR5, UPT, UPT, -UR5, URZ, URZ ;  /* 0x000000ff05057290 */ /* 0x000fd8000fffe1ff */
.L_x_5:
[----:B0-----:R-:W-:-:S06]  /*0630*/  IMAD.WIDE R2, R9, 0x4, R6 ;  /* 0x0000000409027825 */ /* 0x001fcc00078e0206 */
[----:B------:R-:W2:Y:S01]  /*0640*/  LDG.E R3, desc[UR10][R2.64] ;  /* 0x0000000a02037981 */ /* 0x000ea2000c1e1900 */
[----:B------:R-:W-:Y:S01]  /*0650*/  UIADD3 UR5, UPT, UPT, UR5, 0x1, URZ ;  /* 0x0000000105057890 */ /* 0x000fe2000fffe0ff */
[----:B------:R-:W-:-:S03]  /*0660*/  IADD3 R9, PT, PT, R9, 0x1, RZ ;  /* 0x0000000109097810 */ /* 0x000fc60007ffe0ff */
[----:B------:R-:W-:Y:S01]  /*0670*/  UISETP.NE.AND UP0, UPT, UR5, URZ, UPT ;  /* 0x000000ff0500728c */ /* 0x000fe2000bf05270 */
[----:B--2---:R-:W-:-:S08]  /*0680*/  FMNMX R4, R3, R4, !PT ;  /* 0x0000000403047209 */ /* 0x004fd00007800000 */
[----:B------:R-:W-:Y:S05]  /*0690*/  BRA.U UP0, `(.L_x_5) ;  /* 0xfffffffd00e47547 */ /* 0x000fea000b83ffff */
.L_x_0:
[----:B------:R-:W0:Y:S01]  /*06a0*/  LDCU UR5, c[0x0][0x394] ;  /* 0x00007280ff0577ac */ /* 0x000e220008000800 */
[----:B------:R-:W-:Y:S01]  /*06b0*/  HFMA2 R3, -RZ, RZ, 0, 0 ;  /* 0x00000000ff037431 */ /* 0x000fe200000001ff */
[----:B0-----:R-:W-:-:S09]  /*06c0*/  UISETP.GE.AND UP0, UPT, UR5, 0x1, UPT ;  /* 0x000000010500788c */ /* 0x001fd2000bf06270 */
[----:B------:R-:W-:Y:S05]  /*06d0*/  BRA.U !UP0, `(.L_x_6) ;  /* 0x0000000d08287547 */ /* 0x000fea000b800000 */
[----:B------:R-:W-:Y:S02]  /*06e0*/  UISETP.GE.U32.AND UP1, UPT, UR5, 0x8, UPT ;  /* 0x000000080500788c */ /* 0x000fe4000bf26070 */
[----:B------:R-:W-:Y:S01]  /*06f0*/  IMAD R0, R5, UR5, RZ ;  /* 0x0000000505007c24 */ /* 0x000fe2000f8e02ff */
[----:B------:R-:W-:Y:S01]  /*0700*/  ULOP3.LUT UR9, UR5, 0x7, URZ, 0xc0, !UPT ;  /* 0x0000000705097892 */ /* 0x000fe2000f8ec0ff */
[----:B------:R-:W-:Y:S01]  /*0710*/  MOV R3, RZ ;  /* 0x000000ff00037202 */ /* 0x000fe20000000f00 */
[----:B------:R-:W-:Y:S02]  /*0720*/  UMOV UR4, URZ ;  /* 0x000000ff00047c82 */ /* 0x000fe40008000000 */
[----:B------:R-:W-:Y:S02]  /*0730*/  UISETP.NE.AND UP0, UPT, UR9, URZ, UPT ;  /* 0x000000ff0900728c */ /* 0x000fe4000bf05270 */
[----:B------:R-:W-:Y:S09]  /*0740*/  BRA.U !UP1, `(.L_x_7) ;  /* 0x0000000509807547 */ /* 0x000ff2000b800000 */
[----:B------:R-:W0:Y:S01]  /*0750*/  LDCU.64 UR6, c[0x0][0x380] ;  /* 0x00007000ff0677ac */ /* 0x000e220008000a00 */
[----:B------:R-:W-:Y:S02]  /*0760*/  MOV R3, RZ ;  /* 0x000000ff00037202 */ /* 0x000fe40000000f00 */
[----:B------:R-:W-:Y:S01]  /*0770*/  MOV R2, R0 ;  /* 0x0000000000027202 */ /* 0x000fe20000000f00 */
[----:B------:R-:W-:-:S04]  /*0780*/  ULOP3.LUT UR4, UR5, 0x7ffffff8, URZ, 0xc0, !UPT ;  /* 0x7ffffff805047892 */ /* 0x000fc8000f8ec0ff */
[----:B------:R-:W-:Y:S02]  /*0790*/  UIADD3 UR8, UPT, UPT, -UR4, URZ, URZ ;  /* 0x000000ff04087290 */ /* 0x000fe4000fffe1ff */
[----:B0-----:R-:W-:-:S04]  /*07a0*/  UIADD3 UR5, UP1, UPT, UR6, 0x10, URZ ;  /* 0x0000001006057890 */ /* 0x001fc8000ff3e0ff */
[----:B------:R-:W-:-:S12]  /*07b0*/  UIADD3.X UR6, UPT, UPT, URZ, UR7, URZ, UP1, !UPT ;  /* 0x00000007ff067290 */ /* 0x000fd80008ffe4ff */
.L_x_8:
[----:B------:R-:W-:Y:S02]  /*07c0*/  MOV R22, UR5 ;  /* 0x0000000500167c02 */ /* 0x000fe40008000f00 */
[----:B------:R-:W-:-:S03]  /*07d0*/  MOV R23, UR6 ;  /* 0x0000000600177c02 */ /* 0x000fc60008000f00 */
[----:B------:R-:W-:-:S05]  /*07e0*/  IMAD.WIDE R22, R2, 0x4, R22 ;  /* 0x0000000402167825 */ /* 0x000fca00078e0216 */
[----:B------:R-:W2:Y:S04]  /*07f0*/  LDG.E R7, desc[UR10][R22.64+-0x10] ;  /* 0xfffff00a16077981 */ /* 0x000ea8000c1e1900 */
[----:B------:R-:W3:Y:S04]  /*0800*/  LDG.E R13, desc[UR10][R22.64+-0xc] ;  /* 0xfffff40a160d7981 */ /* 0x000ee8000c1e1900 */
[----:B------:R-:W4:Y:S04]  /*0810*/  LDG.E R21, desc[UR10][R22.64+-0x8] ;  /* 0xfffff80a16157981 */ /* 0x000f28000c1e1900 */
[----:B------:R-:W5:Y:S04]  /*0820*/  LDG.E R27, desc[UR10][R22.64+-0x4] ;  /* 0xfffffc0a161b7981 */ /* 0x000f68000c1e1900 */
[----:B------:R-:W5:Y:S04]  /*0830*/  LDG.E R11, desc[UR10][R22.64] ;  /* 0x0000000a160b7981 */ /* 0x000f68000c1e1900 */
[----:B------:R-:W5:Y:S04]  /*0840*/  LDG.E R19, desc[UR10][R22.64+0x4] ;  /* 0x0000040a16137981 */ /* 0x000f68000c1e1900 */
[----:B------:R-:W5:Y:S04]  /*0850*/  LDG.E R17, desc[UR10][R22.64+0x8] ;  /* 0x0000080a16117981 */ /* 0x000f68000c1e1900 */
[----:B------:R5:W5:Y:S01]  /*0860*/  LDG.E R15, desc[UR10][R22.64+0xc] ;  /* 0x00000c0a160f7981 */ /* 0x000b62000c1e1900 */
[----:B------:R-:W-:Y:S01]  /*0870*/  HFMA2 R8, -RZ, RZ, 0.96630859375, -0.0022525787353515625 ;  /* 0x3bbb989dff087431 */ /* 0x000fe200000001ff */
[----:B------:R-:W-:Y:S01]  /*0880*/  MOV R10, 0x437c0000 ;  /* 0x437c0000000a7802 */ /* 0x000fe20000000f00 */
[----:B------:R-:W-:Y:S01]  /*0890*/  UIADD3 UR8, UPT, UPT, UR8, 0x8, URZ ;  /* 0x0000000808087890 */ /* 0x000fe2000fffe0ff */
[----:B------:R-:W-:-:S03]  /*08a0*/  IADD3 R2, PT, PT, R2, 0x8, RZ ;  /* 0x0000000802027810 */ /* 0x000fc60007ffe0ff */
[----:B------:R-:W-:Y:S01]  /*08b0*/  UISETP.NE.AND UP1, UPT, UR8, URZ, UPT ;  /* 0x000000ff0800728c */ /* 0x000fe2000bf25270 */
[----:B--2---:R-:W-:-:S04]  /*08c0*/  FADD R7, R7, -R4 ;  /* 0x8000000407077221 */ /* 0x004fc80000000000 */
[----:B------:R-:W-:Y:S01]  /*08d0*/  FFMA.SAT R9, R7, R8, 0.5 ;  /* 0x3f00000007097423 */ /* 0x000fe20000002008 */
[----:B---3--:R-:W-:-:S03]  /*08e0*/  FADD R13, R13, -R4 ;  /* 0x800000040d0d7221 */ /* 0x008fc60000000000 */
[----:B------:R-:W-:Y:S01]  /*08f0*/  FFMA.RM R9, R9, R10, 12582913 ;  /* 0x4b40000109097423 */ /* 0x000fe2000000400a */
[----:B------:R-:W-:Y:S01]  /*0900*/  FFMA.SAT R25, R13, R8, 0.5 ;  /* 0x3f0000000d197423 */ /* 0x000fe20000002008 */
[--C-:B----4-:R-:W-:Y:S02]  /*0910*/  FADD R21, R21, -R4.reuse ;  /* 0x8000000415157221 */ /* 0x110fe40000000000 */
[----:B------:R-:W-:Y:S01]  /*0920*/  FADD R12, R9, -12583039 ;  /* 0xcb40007f090c7421 */ /* 0x000fe20000000000 */
[----:B-----5:R-:W-:Y:S01]  /*0930*/  FADD R23, R27, -R4 ;  /* 0x800000041b177221 */ /* 0x020fe20000000000 */
[----:B------:R-:W-:Y:S01]  /*0940*/  FFMA.RM R6, R25, R10, 12582913 ;  /* 0x4b40000119067423 */ /* 0x000fe2000000400a */
[-C--:B------:R-:W-:Y:S01]  /*0950*/  FFMA.SAT R25, R21, R8.reuse, 0.5 ;  /* 0x3f00000015197423 */ /* 0x080fe20000002008 */
[----:B------:R-:W-:Y:S01]  /*0960*/  FFMA R12, R7, 1.4426950216293334961, -R12 ;  /* 0x3fb8aa3b070c7823 */ /* 0x000fe2000000080c */
[----:B------:R-:W-:Y:S01]  /*0970*/  FFMA.SAT R27, R23, R8, 0.5 ;  /* 0x3f000000171b7423 */ /* 0x000fe20000002008 */
[----:B------:R-:W-:-:S02]  /*0980*/  FADD R14, R6, -12583039 ;  /* 0xcb40007f060e7421 */ /* 0x000fc40000000000 */
[----:B------:R-:W-:Y:S01]  /*0990*/  FFMA R12, R7, 1.925963033500011079e-08, R12 ;  /* 0x32a57060070c7823 */ /* 0x000fe2000000000c */
[-C--:B------:R-:W-:Y:S01]  /*09a0*/  FFMA.RM R7, R25, R10.reuse, 12582913 ;  /* 0x4b40000119077423 */ /* 0x080fe2000000400a */
[----:B------:R-:W-:Y:S01]  /*09b0*/  FADD R25, R11, -R4 ;  /* 0x800000040b197221 */ /* 0x000fe20000000000 */
[----:B------:R-:W-:Y:S01]  /*09c0*/  FFMA.RM R11, R27, R10, 12582913 ;  /* 0x4b4000011b0b7423 */ /* 0x000fe2000000400a */
[----:B------:R-:W-:Y:S01]  /*09d0*/  FFMA R14, R13, 1.4426950216293334961, -R14 ;  /* 0x3fb8aa3b0d0e7823 */ /* 0x000fe2000000080e */
[----:B------:R-:W-:Y:S01]  /*09e0*/  FADD R16, R7, -12583039 ;  /* 0xcb40007f07107421 */ /* 0x000fe20000000000 */
[----:B------:R-:W-:Y:S01]  /*09f0*/  FFMA.SAT R29, R25, R8, 0.5 ;  /* 0x3f000000191d7423 */ /* 0x000fe20000002008 */
[----:B------:R-:W-:Y:S01]  /*0a00*/  FADD R18, R11, -12583039 ;  /* 0xcb40007f0b127421 */ /* 0x000fe20000000000 */
[----:B------:R-:W-:Y:S01]  /*0a10*/  FFMA R13, R13, 1.925963033500011079e-08, R14 ;  /* 0x32a570600d0d7823 */ /* 0x000fe2000000000e */
[----:B------:R-:W-:Y:S01]  /*0a20*/  FADD R27, R19, -R4 ;  /* 0x80000004131b7221 */ /* 0x000fe20000000000 */
[----:B------:R-:W-:Y:S01]  /*0a30*/  FFMA.RM R14, R29, R10, 12582913 ;  /* 0x4b4000011d0e7423 */ /* 0x000fe2000000400a */
[----:B------:R-:W-:Y:S01]  /*0a40*/  FFMA R18, R23, 1.4426950216293334961, -R18 ;  /* 0x3fb8aa3b17127823 */ /* 0x000fe20000000812 */
[----:B------:R-:W0:Y:S01]  /*0a50*/  MUFU.EX2 R12, R12 ;  /* 0x0000000c000c7308 */ /* 0x000e220000000800 */
[----:B------:R-:W-:Y:S01]  /*0a60*/  FFMA R16, R21, 1.4426950216293334961, -R16 ;  /* 0x3fb8aa3b15107823 */ /* 0x000fe20000000810 */
[----:B------:R-:W-:Y:S01]  /*0a70*/  FADD R20, R14, -12583039 ;  /* 0xcb40007f0e147421 */ /* 0x000fe20000000000 */
[----:B------:R-:W-:Y:S01]  /*0a80*/  FFMA R18, R23, 1.925963033500011079e-08, R18 ;  /* 0x32a5706017127823 */ /* 0x000fe20000000012 */
[----:B------:R-:W-:Y:S01]  /*0a90*/  FFMA.SAT R19, R27, R8, 0.5 ;  /* 0x3f0000001b137423 */ /* 0x000fe20000002008 */
[----:B------:R-:W-:Y:S01]  /*0aa0*/  FADD R23, R17, -R4 ;  /* 0x8000000411177221 */ /* 0x000fe20000000000 */
[----:B------:R-:W-:Y:S01]  /*0ab0*/  FFMA R16, R21, 1.925963033500011079e-08, R16 ;  /* 0x32a5706015107823 */ /* 0x000fe20000000010 */
[----:B------:R-:W-:Y:S01]  /*0ac0*/  FFMA R20, R25, 1.4426950216293334961, -R20 ;  /* 0x3fb8aa3b19147823 */ /* 0x000fe20000000814 */
[----:B------:R-:W-:Y:S01]  /*0ad0*/  FFMA.RM R17, R19, R10, 12582913 ;  /* 0x4b40000113117423 */ /* 0x000fe2000000400a */
[----:B------:R-:W-:Y:S01]  /*0ae0*/  FFMA.SAT R29, R23, R8, 0.5 ;  /* 0x3f000000171d7423 */ /* 0x000fe20000002008 */
[----:B------:R-:W-:Y:S01]  /*0af0*/  FADD R21, R15, -R4 ;  /* 0x800000040f157221 */ /* 0x000fe20000000000 */
[----:B------:R-:W1:Y:S01]  /*0b00*/  MUFU.EX2 R13, R13 ;  /* 0x0000000d000d7308 */ /* 0x000e620000000800 */
[----:B------:R-:W-:Y:S01]  /*0b10*/  FFMA R19, R25, 1.925963033500011079e-08, R20 ;  /* 0x32a5706019137823 */ /* 0x000fe20000000014 */
[----:B------:R-:W-:Y:S01]  /*0b20*/  FADD R22, R17, -12583039 ;  /* 0xcb40007f11167421 */ /* 0x000fe20000000000 */
[----:B------:R-:W-:Y:S01]  /*0b30*/  FFMA.RM R15, R29, R10, 12582913 ;  /* 0x4b4000011d0f7423 */ /* 0x000fe2000000400a */
[----:B------:R-:W-:Y:S01]  /*0b40*/  FFMA.SAT R25, R21, R8, 0.5 ;  /* 0x3f00000015197423 */ /* 0x000fe20000002008 */
[----:B------:R-:W-:Y:S01]  /*0b50*/  SHF.L.U32 R20, R9, 0x17, RZ ;  /* 0x0000001709147819 */ /* 0x000fe200000006ff */
[----:B------:R-:W-:Y:S01]  /*0b60*/  FFMA R22, R27, 1.4426950216293334961, -R22 ;  /* 0x3fb8aa3b1b167823 */ /* 0x000fe20000000816 */
[----:B------:R-:W-:Y:S01]  /*0b70*/  FADD R24, R15, -12583039 ;  /* 0xcb40007f0f187421 */ /* 0x000fe20000000000 */
[----:B------:R-:W2:Y:S01]  /*0b80*/  MUFU.EX2 R16, R16 ;  /* 0x0000001000107308 */ /* 0x000ea20000000800 */
[----:B------:R-:W-:Y:S01]  /*0b90*/  FFMA.RM R10, R25, R10, 12582913 ;  /* 0x4b400001190a7423 */ /* 0x000fe2000000400a */
[----:B0-----:R-:W-:Y:S01]  /*0ba0*/  FFMA R12, R20, R12, R3 ;  /* 0x0000000c140c7223 */ /* 0x001fe20000000003 */
[----:B------:R-:W-:Y:S01]  /*0bb0*/  FFMA R8, R27, 1.925963033500011079e-08, R22 ;  /* 0x32a570601b087823 */ /* 0x000fe20000000016 */
[----:B------:R-:W-:Y:S01]  /*0bc0*/  FFMA R24, R23, 1.4426950216293334961, -R24 ;  /* 0x3fb8aa3b17187823 */ /* 0x000fe20000000818 */
[----:B------:R-:W-:Y:S01]  /*0bd0*/  FADD R20, R10, -12583039 ;  /* 0xcb40007f0a147421 */ /* 0x000fe20000000000 */
[----:B------:R-:W-:-:S02]  /*0be0*/  SHF.L.U32 R9, R6, 0x17, RZ ;  /* 0x0000001706097819 */ /* 0x000fc400000006ff */
[----:B------:R-:W0:Y:S01]  /*0bf0*/  MUFU.EX2 R18, R18 ;  /* 0x0000001200127308 */ /* 0x000e220000000800 */
[----:B------:R-:W-:Y:S01]  /*0c00*/  FFMA R24, R23, 1.925963033500011079e-08, R24 ;  /* 0x32a5706017187823 */ /* 0x000fe20000000018 */
[----:B------:R-:W-:Y:S01]  /*0c10*/  FFMA R20, R21, 1.4426950216293334961, -R20 ;  /* 0x3fb8aa3b15147823 */ /* 0x000fe20000000814 */
[----:B------:R-:W-:Y:S01]  /*0c20*/  SHF.L.U32 R6, R7, 0x17, RZ ;  /* 0x0000001707067819 */ /* 0x000fe200000006ff */
[----:B-1----:R-:W-:Y:S01]  /*0c30*/  FFMA R9, R9, R13, R12 ;  /* 0x0000000d09097223 */ /* 0x002fe2000000000c */
[----:B------:R-:W-:Y:S01]  /*0c40*/  SHF.L.U32 R12, R11, 0x17, RZ ;  /* 0x000000170b0c7819 */ /* 0x000fe200000006ff */
[----:B------:R-:W-:Y:S01]  /*0c50*/  FFMA R20, R21, 1.925963033500011079e-08, R20 ;  /* 0x32a5706015147823 */ /* 0x000fe20000000014 */
[----:B------:R-:W-:Y:S01]  /*0c60*/  SHF.L.U32 R3, R14, 0x17, RZ ;  /* 0x000000170e037819 */ /* 0x000fe200000006ff */
[----:B------:R-:W1:Y:S01]  /*0c70*/  MUFU.EX2 R19, R19 ;  /* 0x0000001300137308 */ /* 0x000e620000000800 */
[----:B--2---:R-:W-:Y:S01]  /*0c80*/  FFMA R9, R6, R16, R9 ;  /* 0x0000001006097223 */ /* 0x004fe20000000009 */
[----:B------:R-:W-:-:S02]  /*0c90*/  SHF.L.U32 R6, R17, 0x17, RZ ;  /* 0x0000001711067819 */ /* 0x000fc400000006ff */
[----:B------:R-:W-:-:S04]  /*0ca0*/  SHF.L.U32 R10, R10, 0x17, RZ ;  /* 0x000000170a0a7819 */ /* 0x000fc800000006ff */
[----:B------:R-:W2:Y:S01]  /*0cb0*/  MUFU.EX2 R8, R8 ;  /* 0x0000000800087308 */ /* 0x000ea20000000800 */
[----:B0-----:R-:W-:-:S07]  /*0cc0*/  FFMA R12, R12, R18, R9 ;  /* 0x000000120c0c7223 */ /* 0x001fce0000000009 */
[----:B------:R-:W0:Y:S01]  /*0cd0*/  MUFU.EX2 R24, R24 ;  /* 0x0000001800187308 */ /* 0x000e220000000800 */
[----:B-1----:R-:W-:Y:S01]  /*0ce0*/  FFMA R3, R3, R19, R12 ;  /* 0x0000001303037223 */ /* 0x002fe2000000000c */
[----:B------:R-:W-:-:S06]  /*0cf0*/  SHF.L.U32 R12, R15, 0x17, RZ ;  /* 0x000000170f0c7819 */ /* 0x000fcc00000006ff */
[----:B------:R-:W1:Y:S01]  /*0d00*/  MUFU.EX2 R20, R20 ;  /* 0x0000001400147308 */ /* 0x000e620000000800 */
[----:B--2---:R-:W-:-:S04]  /*0d10*/  FFMA R3, R6, R8, R3 ;  /* 0x0000000806037223 */ /* 0x004fc80000000003 */
[----:B0-----:R-:W-:-:S04]  /*0d20*/  FFMA R3, R12, R24, R3 ;  /* 0x000000180c037223 */ /* 0x001fc80000000003 */
[----:B-1----:R-:W-:Y:S01]  /*0d30*/  FFMA R3, R10, R20, R3 ;  /* 0x000000140a037223 */ /* 0x002fe20000000003 */
[----:B------:R-:W-:Y:S06]  /*0d40*/  BRA.U UP1, `(.L_x_8) ;  /* 0xfffffff9019c7547 */ /* 0x000fec000b83ffff */
.L_x_7:
        /* <DEDUP_REMOVED lines=10> */
[----:B------:R-:W3:Y:S04]  /*0df0*/  LDG.E R11, desc[UR10][R8.64+0x4] ;  /* 0x0000040a080b7981 */ /* 0x000ee8000c1e1900 */
[----:B------:R-:W4:Y:S04]  /*0e00*/  LDG.E R13, desc[UR10][R8.64+0x8] ;  /* 0x0000080a080d7981 */ /* 0x000f28000c1e1900 */
[----:B------:R0:W5:Y:S01]  /*0e10*/  LDG.E R15, desc[UR10][R8.64+0xc] ;  /* 0x00000c0a080f7981 */ /* 0x000162000c1e1900 */
[----:B------:R-:W-:Y:S01]  /*0e20*/  HFMA2 R12, -RZ, RZ, 0.96630859375, -0.0022525787353515625 ;  /* 0x3bbb989dff0c7431 */ /* 0x000fe200000001ff */
[----:B------:R-:W-:Y:S01]  /*0e30*/  MOV R14, 0x437c0000 ;  /* 0x437c0000000e7802 */ /* 0x000fe20000000f00 */
[----:B------:R-:W-:Y:S01]  /*0e40*/  UIADD3 UR4, UPT, UPT, UR4, 0x4, URZ ;  /* 0x0000000404047890 */ /* 0x000fe2000fffe0ff */
[----:B--2---:R-:W-:-:S04]  /*0e50*/  FADD R7, R7, -R4 ;  /* 0x8000000407077221 */ /* 0x004fc80000000000 */
[----:B------:R-:W-:Y:S01]  /*0e60*/  FFMA.SAT R2, R7, R12, 0.5 ;  /* 0x3f00000007027423 */ /* 0x000fe2000000200c */
[----:B---3--:R-:W-:-:S03]  /*0e70*/  FADD R11, R11, -R4 ;  /* 0x800000040b0b7221 */ /* 0x008fc60000000000 */
[----:B------:R-:W-:Y:S01]  /*0e80*/  FFMA.RM R2, R2, R14, 12582913 ;  /* 0x4b40000102027423 */ /* 0x000fe2000000400e */
[----:B------:R-:W-:Y:S01]  /*0e90*/  FFMA.SAT R6, R11, R12, 0.5 ;  /* 0x3f0000000b067423 */ /* 0x000fe2000000200c */
[--C-:B----4-:R-:W-:Y:S02]  /*0ea0*/  FADD R13, R13, -R4.reuse ;  /* 0x800000040d0d7221 */ /* 0x110fe40000000000 */
[----:B------:R-:W-:Y:S01]  /*0eb0*/  FADD R10, R2, -12583039 ;  /* 0xcb40007f020a7421 */ /* 0x000fe20000000000 */
[----:B------:R-:W-:Y:S01]  /*0ec0*/  FFMA.RM R6, R6, R14, 12582913 ;  /* 0x4b40000106067423 */ /* 0x000fe2000000400e */
[----:B0-----:R-:W-:Y:S01]  /*0ed0*/  FFMA.SAT R9, R13, R12, 0.5 ;  /* 0x3f0000000d097423 */ /* 0x001fe2000000200c */
[----:B-----5:R-:W-:Y:S01]  /*0ee0*/  FADD R15, R15, -R4 ;  /* 0x800000040f0f7221 */ /* 0x020fe20000000000 */
[----:B------:R-:W-:Y:S01]  /*0ef0*/  FFMA R10, R7, 1.4426950216293334961, -R10 ;  /* 0x3fb8aa3b070a7823 */ /* 0x000fe2000000080a */
[----:B------:R-:W-:Y:S01]  /*0f00*/  FADD R8, R6, -12583039 ;  /* 0xcb40007f06087421 */ /* 0x000fe20000000000 */
[----:B------:R-:W-:-:S02]  /*0f10*/  SHF.L.U32 R2, R2, 0x17, RZ ;  /* 0x0000001702027819 */ /* 0x000fc400000006ff */
[----:B------:R-:W-:Y:S01]  /*0f20*/  FFMA R10, R7, 1.925963033500011079e-08, R10 ;  /* 0x32a57060070a7823 */ /* 0x000fe2000000000a */
[----:B------:R-:W-:Y:S01]  /*0f30*/  FFMA.RM R7, R9, R14, 12582913 ;  /* 0x4b40000109077423 */ /* 0x000fe2000000400e */
[----:B------:R-:W-:Y:S01]  /*0f40*/  FFMA R8, R11, 1.4426950216293334961, -R8 ;  /* 0x3fb8aa3b0b087823 */ /* 0x000fe20000000808 */
[----:B------:R-:W-:Y:S02]  /*0f50*/  FFMA.SAT R9, R15, R12, 0.5 ;  /* 0x3f0000000f097423 */ /* 0x000fe4000000200c */
[----:B------:R-:W-:Y:S01]  /*0f60*/  FADD R12, R7, -12583039 ;  /* 0xcb40007f070c7421 */ /* 0x000fe20000000000 */
[----:B------:R-:W-:Y:S01]  /*0f70*/  FFMA R8, R11, 1.925963033500011079e-08, R8 ;  /* 0x32a570600b087823 */ /* 0x000fe20000000008 */
[----:B------:R-:W-:Y:S01]  /*0f80*/  FFMA.RM R11, R9, R14, 12582913 ;  /* 0x4b400001090b7423 */ /* 0x000fe2000000400e */
[----:B------:R-:W0:Y:S01]  /*0f90*/  MUFU.EX2 R10, R10 ;  /* 0x0000000a000a7308 */ /* 0x000e220000000800 */
[----:B------:R-:W-:Y:S01]  /*0fa0*/  FFMA R12, R13, 1.4426950216293334961, -R12 ;  /* 0x3fb8aa3b0d0c7823 */ /* 0x000fe2000000080c */
[----:B------:R-:W-:Y:S01]  /*0fb0*/  SHF.L.U32 R9, R6, 0x17, RZ ;  /* 0x0000001706097819 */ /* 0x000fe200000006ff */
[----:B------:R-:W-:Y:S01]  /*0fc0*/  FADD R14, R11, -12583039 ;  /* 0xcb40007f0b0e7421 */ /* 0x000fe20000000000 */
[----:B------:R-:W-:Y:S01]  /*0fd0*/  SHF.L.U32 R7, R7, 0x17, RZ ;  /* 0x0000001707077819 */ /* 0x000fe200000006ff */
[----:B------:R-:W-:-:S02]  /*0fe0*/  FFMA R12, R13, 1.925963033500011079e-08, R12 ;  /* 0x32a570600d0c7823 */ /* 0x000fc4000000000c */
[C---:B------:R-:W-:Y:S01]  /*0ff0*/  FFMA R14, R15.reuse, 1.4426950216293334961, -R14 ;  /* 0x3fb8aa3b0f0e7823 */ /* 0x040fe2000000080e */
[----:B------:R-:W1:Y:S03]  /*1000*/  MUFU.EX2 R8, R8 ;  /* 0x0000000800087308 */ /* 0x000e660000000800 */
[----:B------:R-:W-:-:S05]  /*1010*/  FFMA R14, R15, 1.925963033500011079e-08, R14 ;  /* 0x32a570600f0e7823 */ /* 0x000fca000000000e */
[----:B------:R-:W2:Y:S01]  /*1020*/  MUFU.EX2 R12, R12 ;  /* 0x0000000c000c7308 */ /* 0x000ea20000000800 */
[----:B0-----:R-:W-:Y:S01]  /*1030*/  FFMA R2, R2, R10, R3 ;  /* 0x0000000a02027223 */ /* 0x001fe20000000003 */
[----:B------:R-:W-:-:S06]  /*1040*/  SHF.L.U32 R3, R11, 0x17, RZ ;  /* 0x000000170b037819 */ /* 0x000fcc00000006ff */
[----:B------:R-:W0:Y:S01]  /*1050*/  MUFU.EX2 R14, R14 ;  /* 0x0000000e000e7308 */ /* 0x000e220000000800 */
[----:B-1----:R-:W-:-:S04]  /*1060*/  FFMA R2, R9, R8, R2 ;  /* 0x0000000809027223 */ /* 0x002fc80000000002 */
[----:B--2---:R-:W-:-:S04]  /*1070*/  FFMA R2, R7, R12, R2 ;  /* 0x0000000c07027223 */ /* 0x004fc80000000002 */
[----:B0-----:R-:W-:-:S07]  /*1080*/  FFMA R3, R3, R14, R2 ;  /* 0x0000000e03037223 */ /* 0x001fce0000000002 */
.L_x_9:
[----:B------:R-:W-:Y:S05]  /*1090*/  BRA.U !UP1, `(.L_x_6) ;  /* 0x0000000109b87547 */ /* 0x000fea000b800000 */
[----:B------:R-:W-:Y:S02]  /*10a0*/  UISETP.NE.AND UP0, UPT, UR6, 0x1, UPT ;  /* 0x000000010600788c */ /* 0x000fe4000bf05270 */
[----:B------:R-:W-:-:S04]  /*10b0*/  ULOP3.LUT UR5, UR5, 0x1, URZ, 0xc0, !UPT ;  /* 0x0000000105057892 */ /* 0x000fc8000f8ec0ff */
[----:B------:R-:W-:-:S03]  /*10c0*/  UISETP.NE.U32.AND UP1, UPT, UR5, 0x1, UPT ;  /* 0x000000010500788c */ /* 0x000fc6000bf25070 */
[----:B------:R-:W-:Y:S08]  /*10d0*/  BRA.U !UP0, `(.L_x_10) ;  /* 0x0000000108687547 */ /* 0x000ff0000b800000 */
[----:B------:R-:W0:Y:S01]  /*10e0*/  LDC.64 R6, c[0x0][0x380] ;  /* 0x0000e000ff067b82 */ /* 0x000e220000000a00 */
[----:B------:R-:W-:-:S05]  /*10f0*/  IADD3 R9, PT, PT, R0, UR4, RZ ;  /* 0x0000000400097c10 */ /* 0x000fca000fffe0ff */
[----:B0-----:R-:W-:-:S05]  /*1100*/  IMAD.WIDE R6, R9, 0x4, R6 ;  /* 0x0000000409067825 */ /* 0x001fca00078e0206 */
[----:B------:R-:W2:Y:S04]  /*1110*/  LDG.E R9, desc[UR10][R6.64] ;  /* 0x0000000a06097981 */ /* 0x000ea8000c1e1900 */
[----:B------:R-:W3:Y:S01]  /*1120*/  LDG.E R13, desc[UR10][R6.64+0x4] ;  /* 0x0000040a060d7981 */ /* 0x000ee2000c1e1900 */
[----:B------:R-:W-:Y:S01]  /*1130*/  HFMA2 R2, -RZ, RZ, 0.96630859375, -0.0022525787353515625 ;  /* 0x3bbb989dff027431 */ /* 0x000fe200000001ff */
[----:B------:R-:W-:Y:S01]  /*1140*/  MOV R11, 0x437c0000 ;  /* 0x437c0000000b7802 */ /* 0x000fe20000000f00 */
[----:B------:R-:W-:Y:S01]  /*1150*/  UIADD3 UR4, UPT, UPT, UR4, 0x2, URZ ;  /* 0x0000000204047890 */ /* 0x000fe2000fffe0ff */
[----:B--2---:R-:W-:-:S04]  /*1160*/  FADD R9, R9, -R4 ;  /* 0x8000000409097221 */ /* 0x004fc80000000000 */
[----:B------:R-:W-:Y:S01]  /*1170*/  FFMA.SAT R8, R9, R2, 0.5 ;  /* 0x3f00000009087423 */ /* 0x000fe20000002002 */
[----:B---3--:R-:W-:-:S03]  /*1180*/  FADD R13, R13, -R4 ;  /* 0x800000040d0d7221 */ /* 0x008fc60000000000 */
[----:B------:R-:W-:Y:S01]  /*1190*/  FFMA.RM R8, R8, R11, 12582913 ;  /* 0x4b40000108087423 */ /* 0x000fe2000000400b */
[----:B------:R-:W-:-:S03]  /*11a0*/  FFMA.SAT R10, R13, R2, 0.5 ;  /* 0x3f0000000d0a7423 */ /* 0x000fc60000002002 */
[----:B------:R-:W-:Y:S01]  /*11b0*/  FADD R2, R8, -12583039 ;  /* 0xcb40007f08027421 */ /* 0x000fe20000000000 */
[----:B------:R-:W-:Y:S01]  /*11c0*/  FFMA.RM R10, R10, R11, 12582913 ;  /* 0x4b4000010a0a7423 */ /* 0x000fe2000000400b */
[----:B------:R-:W-:Y:S02]  /*11d0*/  SHF.L.U32 R8, R8, 0x17, RZ ;  /* 0x0000001708087819 */ /* 0x000fe400000006ff */
[C---:B------:R-:W-:Y:S01]  /*11e0*/  FFMA R2, R9.reuse, 1.4426950216293334961, -R2 ;  /* 0x3fb8aa3b09027823 */ /* 0x040fe20000000802 */
[C---:B------:R-:W-:Y:S01]  /*11f0*/  FADD R6, R10.reuse, -12583039 ;  /* 0xcb40007f0a067421 */ /* 0x040fe20000000000 */
[----:B------:R-:W-:Y:S02]  /*1200*/  SHF.L.U32 R10, R10, 0x17, RZ ;  /* 0x000000170a0a7819 */ /* 0x000fe400000006ff */
[----:B------:R-:W-:Y:S01]  /*1210*/  FFMA R2, R9, 1.925963033500011079e-08, R2 ;  /* 0x32a5706009027823 */ /* 0x000fe20000000002 */
[----:B------:R-:W-:-:S04]  /*1220*/  FFMA R6, R13, 1.4426950216293334961, -R6 ;  /* 0x3fb8aa3b0d067823 */ /* 0x000fc80000000806 */
[----:B------:R-:W-:Y:S01]  /*1230*/  FFMA R6, R13, 1.925963033500011079e-08, R6 ;  /* 0x32a570600d067823 */ /* 0x000fe20000000006 */
[----:B------:R-:W0:Y:S08]  /*1240*/  MUFU.EX2 R2, R2 ;  /* 0x0000000200027308 */ /* 0x000e300000000800 */
[----:B------:R-:W1:Y:S01]  /*1250*/  MUFU.EX2 R6, R6 ;  /* 0x0000000600067308 */ /* 0x000e620000000800 */
[----:B0-----:R-:W-:-:S04]  /*1260*/  FFMA R3, R8, R2, R3 ;  /* 0x0000000208037223 */ /* 0x001fc80000000003 */
[----:B-1----:R-:W-:-:S07]  /*1270*/  FFMA R3, R10, R6, R3 ;  /* 0x000000060a037223 */ /* 0x002fce0000000003 */
.L_x_10:
[----:B------:R-:W-:Y:S05]  /*1280*/  BRA.U UP1, `(.L_x_6) ;  /* 0x00000001013c7547 */ /* 0x000fea000b800000 */
[----:B------:R-:W0:Y:S01]  /*1290*/  LDC.64 R6, c[0x0][0x380] ;  /* 0x0000e000ff067b82 */ /* 0x000e220000000a00 */
[----:B------:R-:W-:-:S05]  /*12a0*/  IADD3 R9, PT, PT, R0, UR4, RZ ;  /* 0x0000000400097c10 */ /* 0x000fca000fffe0ff */
[----:B0-----:R-:W-:-:S06]  /*12b0*/  IMAD.WIDE R6, R9, 0x4, R6 ;  /* 0x0000000409067825 */ /* 0x001fcc00078e0206 */
[----:B------:R-:W2:Y:S01]  /*12c0*/  LDG.E R7, desc[UR10][R6.64] ;  /* 0x0000000a06077981 */ /* 0x000ea2000c1e1900 */
[----:B------:R-:W-:Y:S01]  /*12d0*/  HFMA2 R9, -RZ, RZ, 0.96630859375, -0.0022525787353515625 ;  /* 0x3bbb989dff097431 */ /* 0x000fe200000001ff */
[----:B------:R-:W-:Y:S01]  /*12e0*/  MOV R11, 0x437c0000 ;  /* 0x437c0000000b7802 */ /* 0x000fe20000000f00 */
[----:B--2---:R-:W-:-:S04]  /*12f0*/  FADD R0, R7, -R4 ;  /* 0x8000000407007221 */ /* 0x004fc80000000000 */
[----:B------:R-:W-:-:S04]  /*1300*/  FFMA.SAT R2, R0, R9, 0.5 ;  /* 0x3f00000000027423 */ /* 0x000fc80000002009 */
[----:B------:R-:W-:-:S04]  /*1310*/  FFMA.RM R2, R2, R11, 12582913 ;  /* 0x4b40000102027423 */ /* 0x000fc8000000400b */
[C---:B------:R-:W-:Y:S01]  /*1320*/  FADD R9, R2.reuse, -12583039 ;  /* 0xcb40007f02097421 */ /* 0x040fe20000000000 */
[----:B------:R-:W-:-:S03]  /*1330*/  SHF.L.U32 R2, R2, 0x17, RZ ;  /* 0x0000001702027819 */ /* 0x000fc600000006ff */
[----:B------:R-:W-:-:S04]  /*1340*/  FFMA R9, R0, 1.4426950216293334961, -R9 ;  /* 0x3fb8aa3b00097823 */ /* 0x000fc80000000809 */
[----:B------:R-:W-:-:S06]  /*1350*/  FFMA R9, R0, 1.925963033500011079e-08, R9 ;  /* 0x32a5706000097823 */ /* 0x000fcc0000000009 */
[----:B------:R-:W0:Y:S02]  /*1360*/  MUFU.EX2 R9, R9 ;  /* 0x0000000900097308 */ /* 0x000e240000000800 */
[----:B0-----:R-:W-:-:S07]  /*1370*/  FFMA R3, R2, R9, R3 ;  /* 0x0000000902037223 */ /* 0x001fce0000000003 */
.L_x_6:
[----:B------:R-:W0:Y:S02]  /*1380*/  LDC R0, c[0x0][0x394] ;  /* 0x0000e500ff007b82 */ /* 0x000e240000000800 */
[----:B0-----:R-:W-:-:S13]  /*1390*/  ISETP.GE.AND P0, PT, R0, 0x1, PT ;  /* 0x000000010000780c */ /* 0x001fda0003f06270 */
[----:B------:R-:W-:Y:S05]  /*13a0*/  @!P0 EXIT ;  /* 0x000000000000894d */ /* 0x000fea0003800000 */
[C---:B------:R-:W-:Y:S01]  /*13b0*/  ISETP.GE.U32.AND P0, PT, R0.reuse, 0x8, PT ;  /* 0x000000080000780c */ /* 0x040fe20003f06070 */
[----:B------:R-:W-:Y:S02]  /*13c0*/  HFMA2 R6, -RZ, RZ, 0, 0 ;  /* 0x00000000ff067431 */ /* 0x000fe400000001ff */
[----:B------:R-:W-:Y:S01]  /*13d0*/  IMAD R5, R5, R0, RZ ;  /* 0x0000000005057224 */ /* 0x000fe200078e02ff */
[----:B------:R-:W-:-:S09]  /*13e0*/  LOP3.LUT R19, R0, 0x7, RZ, 0xc0, !PT ;  /* 0x0000000700137812 */ /* 0x000fd200078ec0ff */
[----:B------:R-:W-:Y:S05]  /*13f0*/  @!P0 BRA `(.L_x_11) ;  /* 0x0000000c00888947 */ /* 0x000fea0003800000 */
[----:B------:R-:W0:Y:S01]  /*1400*/  LDCU.128 UR4, c[0x0][0x380] ;  /* 0x00007000ff0477ac */ /* 0x000e220008000c00 */
[----:B------:R-:W-:Y:S02]  /*1410*/  LOP3.LUT R6, R0, 0x7ffffff8, RZ, 0xc0, !PT ;  /* 0x7ffffff800067812 */ /* 0x000fe400078ec0ff */
[----:B------:R-:W-:Y:S02]  /*1420*/  MOV R18, R5 ;  /* 0x0000000500127202 */ /* 0x000fe40000000f00 */
[----:B------:R-:W-:Y:S01]  /*1430*/  IADD3 R16, PT, PT, -R6, RZ, RZ ;  /* 0x000000ff06107210 */ /* 0x000fe20007ffe1ff */
[----:B0-----:R-:W-:Y:S02]  /*1440*/  UIADD3 UR8, UP1, UPT, UR4, 0x10, URZ ;  /* 0x0000001004087890 */ /* 0x001fe4000ff3e0ff */
[----:B------:R-:W-:Y:S02]  /*1450*/  UIADD3 UR4, UP0, UPT, UR6, 0x10, URZ ;  /* 0x0000001006047890 */ /* 0x000fe4000ff1e0ff */
[----:B------:R-:W-:-:S02]  /*1460*/  UIADD3.X UR6, UPT, UPT, URZ, UR5, URZ, UP1, !UPT ;  /* 0x00000005ff067290 */ /* 0x000fc40008ffe4ff */
[----:B------:R-:W-:-:S12]  /*1470*/  UIADD3.X UR5, UPT, UPT, URZ, UR7, URZ, UP0, !UPT ;  /* 0x00000007ff057290 */ /* 0x000fd800087fe4ff */
.L_x_28:
[----:B------:R-:W-:Y:S02]  /*1480*/  MOV R14, UR8 ;  /* 0x00000008000e7c02 */ /* 0x000fe40008000f00 */
[----:B------:R-:W-:-:S03]  /*1490*/  MOV R15, UR6 ;  /* 0x00000006000f7c02 */ /* 0x000fc60008000f00 */
[----:B------:R-:W-:-:S05]  /*14a0*/  IMAD.WIDE R14, R18, 0x4, R14 ;  /* 0x00000004120e7825 */ /* 0x000fca00078e020e */
[----:B0-----:R-:W2:Y:S01]  /*14b0*/  LDG.E R7, desc[UR10][R14.64+-0x10] ;  /* 0xfffff00a0e077981 */ /* 0x001ea2000c1e1900 */
[----:B------:R-:W-:Y:S01]  /*14c0*/  HFMA2 R9, -RZ, RZ, 3.7421875, 0 ;  /* 0x437c0000ff097431 */ /* 0x000fe200000001ff */
[----:B------:R-:W-:Y:S01]  /*14d0*/  MOV R0, 0x3bbb989d ;  /* 0x3bbb989d00007802 */ /* 0x000fe20000000f00 */
[----:B------:R-:W0:Y:S01]  /*14e0*/  MUFU.RCP R8, R3 ;  /* 0x0000000300087308 */ /* 0x000e220000001000 */
[----:B------:R-:W-:Y:S01]  /*14f0*/  MOV R10, UR4 ;  /* 0x00000004000a7c02 */ /* 0x000fe20008000f00 */
[----:B------:R-:W-:Y:S01]  /*1500*/  BSSY.RECONVERGENT B2, `(.L_x_12) ;  /* 0x0000018000027945 */ /* 0x000fe20003800200 */
[----:B------:R-:W-:Y:S02]  /*1510*/  MOV R11, UR5 ;  /* 0x00000005000b7c02 */ /* 0x000fe40008000f00 */
[----:B------:R-:W-:Y:S01]  /*1520*/  IADD3 R16, PT, PT, R16, 0x8, RZ ;  /* 0x0000000810107810 */ /* 0x000fe20007ffe0ff */
[----:B------:R-:W-:-:S03]  /*1530*/  IMAD.WIDE R10, R18, 0x4, R10 ;  /* 0x00000004120a7825 */ /* 0x000fc600078e020a */
[----:B------:R-:W-:Y:S01]  /*1540*/  ISETP.NE.AND P2, PT, R16, RZ, PT ;  /* 0x000000ff1000720c */ /* 0x000fe20003f45270 */
[----:B--2---:R-:W-:-:S04]  /*1550*/  FADD R7, R7, -R4 ;  /* 0x8000000407077221 */ /* 0x004fc80000000000 */
[----:B------:R-:W-:-:S04]  /*1560*/  FFMA.SAT R0, R7, R0, 0.5 ;  /* 0x3f00000007007423 */ /* 0x000fc80000002000 */
[----:B------:R-:W-:Y:S01]  /*1570*/  FFMA.RM R0, R0, R9, 12582913 ;  /* 0x4b40000100007423 */ /* 0x000fe20000004009 */
[----:B0-----:R-:W-:-:S03]  /*1580*/  FFMA R9, R8, -R3, 1 ;  /* 0x3f80000008097423 */ /* 0x001fc60000000803 */
[C---:B------:R-:W-:Y:S01]  /*1590*/  FADD R2, R0.reuse, -12583039 ;  /* 0xcb40007f00027421 */ /* 0x040fe20000000000 */
[----:B------:R-:W-:Y:S01]  /*15a0*/  SHF.L.U32 R0, R0, 0x17, RZ ;  /* 0x0000001700007819 */ /* 0x000fe200000006ff */
[----:B------:R-:W-:Y:S02]  /*15b0*/  FFMA R9, R8, R9, R8 ;  /* 0x0000000908097223 */ /* 0x000fe40000000008 */
[----:B------:R-:W-:-:S04]  /*15c0*/  FFMA R2, R7, 1.4426950216293334961, -R2 ;  /* 0x3fb8aa3b07027823 */ /* 0x000fc80000000802 */
[----:B------:R-:W-:-:S04]  /*15d0*/  FFMA R2, R7, 1.925963033500011079e-08, R2 ;  /* 0x32a5706007027823 */ /* 0x000fc80000000002 */
[----:B------:R-:W0:Y:S02]  /*15e0*/  MUFU.EX2 R7, R2 ;  /* 0x0000000200077308 */ /* 0x000e240000000800 */
[----:B0-----:R-:W-:-:S06]  /*15f0*/  FMUL R0, R0, R7 ;  /* 0x0000000700007220 */ /* 0x001fcc0000400000 */
[----:B------:R-:W0:Y:S01]  /*1600*/  FCHK P0, R0, R3 ;  /* 0x0000000300007302 */ /* 0x000e220000000000 */
[----:B------:R-:W-:-:S04]  /*1610*/  FFMA R8, R0, R9, RZ ;  /* 0x0000000900087223 */ /* 0x000fc800000000ff */
[----:B------:R-:W-:-:S04]  /*1620*/  FFMA R2, R8, -R3, R0 ;  /* 0x8000000308027223 */ /* 0x000fc80000000000 */
[----:B------:R-:W-:Y:S01]  /*1630*/  FFMA R9, R9, R2, R8 ;  /* 0x0000000209097223 */ /* 0x000fe20000000008 */
[----:B0-----:R-:W-:Y:S06]  /*1640*/  @!P0 BRA `(.L_x_13) ;  /* 0x00000000000c8947 */ /* 0x001fec0003800000 */
[----:B------:R-:W-:-:S07]  /*1650*/  MOV R2, 0x1670 ;  /* 0x0000167000027802 */ /* 0x000fce0000000f00 */
[----:B------:R-:W-:Y:S05]  /*1660*/  CALL.REL.NOINC `($__internal_0_$__cuda_sm3x_div_rn_noftz_f32_slowpath) ;  /* 0x0000001800447944 */ /* 0x000fea0003c00000 */
[----:B------:R-:W-:-:S07]  /*1670*/  MOV R9, R7 ;  /* 0x0000000700097202 */ /* 0x000fce0000000f00 */
.L_x_13:
[----:B------:R-:W-:Y:S05]  /*1680*/  BSYNC.RECONVERGENT B2 ;  /* 0x0000000000027941 */ /* 0x000fea0003800200 */
.L_x_12:
[----:B------:R0:W-:Y:S04]  /*1690*/  STG.E desc[UR10][R10.64+-0x10], R9 ;  /* 0xfffff0090a007986 */ /* 0x0001e8000c10190a */
[----:B------:R-:W2:Y:S01]  /*16a0*/  LDG.E R7, desc[UR10][R14.64+-0xc] ;  /* 0xfffff40a0e077981 */ /* 0x000ea2000c1e1900 */
[----:B------:R-:W-:Y:S01]  /*16b0*/  HFMA2 R0, -RZ, RZ, 0.96630859375, -0.0022525787353515625 ;  /* 0x3bbb989dff007431 */ /* 0x000fe200000001ff */
[----:B------:R-:W-:Y:S01]  /*16c0*/  MOV R13, 0x437c0000 ;  /* 0x437c0000000d7802 */ /* 0x000fe20000000f00 */
[----:B------:R-:W0:Y:S01]  /*16d0*/  MUFU.RCP R8, R3 ;  /* 0x0000000300087308 */ /* 0x000e220000001000 */
[----:B------:R-:W-:Y:S01]  /*16e0*/  BSSY.RECONVERGENT B2, `(.L_x_14) ;  /* 0x0000014000027945 */ /* 0x000fe20003800200 */
[----:B0-----:R-:W-:Y:S01]  /*16f0*/  FFMA R9, R8, -R3, 1 ;  /* 0x3f80000008097423 */ /* 0x001fe20000000803 */
[----:B--2---:R-:W-:-:S04]  /*1700*/  FADD R7, R7, -R4 ;  /* 0x8000000407077221 */ /* 0x004fc80000000000 */
[----:B------:R-:W-:-:S04]  /*1710*/  FFMA.SAT R0, R7, R0, 0.5 ;  /* 0x3f00000007007423 */ /* 0x000fc80000002000 */
[----:B------:R-:W-:-:S04]  /*1720*/  FFMA.RM R0, R0, R13, 12582913 ;  /* 0x4b40000100007423 */ /* 0x000fc8000000400d */
[C---:B------:R-:W-:Y:S01]  /*1730*/  FADD R2, R0.reuse, -12583039 ;  /* 0xcb40007f00027421 */ /* 0x040fe20000000000 */
[----:B------:R-:W-:-:S03]  /*1740*/  SHF.L.U32 R0, R0, 0x17, RZ ;  /* 0x0000001700007819 */ /* 0x000fc600000006ff */
[----:B------:R-:W-:-:S04]  /*1750*/  FFMA R2, R7, 1.4426950216293334961, -R2 ;  /* 0x3fb8aa3b07027823 */ /* 0x000fc80000000802 */
[----:B------:R-:W-:-:S04]  /*1760*/  FFMA R2, R7, 1.925963033500011079e-08, R2 ;  /* 0x32a5706007027823 */ /* 0x000fc80000000002 */
[----:B------:R-:W0:Y:S02]  /*1770*/  MUFU.EX2 R7, R2 ;  /* 0x0000000200077308 */ /* 0x000e240000000800 */
[----:B0-----:R-:W-:Y:S01]  /*1780*/  FMUL R12, R0, R7 ;  /* 0x00000007000c7220 */ /* 0x001fe20000400000 */
[----:B------:R-:W-:-:S05]  /*1790*/  FFMA R0, R8, R9, R8 ;  /* 0x0000000908007223 */ /* 0x000fca0000000008 */
[----:B------:R-:W0:Y:S01]  /*17a0*/  FCHK P0, R12, R3 ;  /* 0x000000030c007302 */ /* 0x000e220000000000 */
[----:B------:R-:W-:-:S04]  /*17b0*/  FFMA R7, R0, R12, RZ ;  /* 0x0000000c00077223 */ /* 0x000fc800000000ff */
[----:B------:R-:W-:-:S04]  /*17c0*/  FFMA R8, R7, -R3, R12 ;  /* 0x8000000307087223 */ /* 0x000fc8000000000c */
[----:B------:R-:W-:Y:S01]  /*17d0*/  FFMA R7, R0, R8, R7 ;  /* 0x0000000800077223 */ /* 0x000fe20000000007 */
[----:B0-----:R-:W-:Y:S06]  /*17e0*/  @!P0 BRA `(.L_x_15) ;  /* 0x00000000000c8947 */ /* 0x001fec0003800000 */
[----:B------:R-:W-:Y:S02]  /*17f0*/  MOV R0, R12 ;  /* 0x0000000c00007202 */ /* 0x000fe40000000f00 */
[----:B------:R-:W-:-:S07]  /*1800*/  MOV R2, 0x1820 ;  /* 0x0000182000027802 */ /* 0x000fce0000000f00 */
[----:B------:R-:W-:Y:S05]  /*1810*/  CALL.REL.NOINC `($__internal_0_$__cuda_sm3x_div_rn_noftz_f32_slowpath) ;  /* 0x0000001400d87944 */ /* 0x000fea0003c00000 */
.L_x_15:
[----:B------:R-:W-:Y:S05]  /*1820*/  BSYNC.RECONVERGENT B2 ;  /* 0x0000000000027941 */ /* 0x000fea0003800200 */
.L_x_14:
[----:B------:R0:W-:Y:S04]  /*1830*/  STG.E desc[UR10][R10.64+-0xc], R7 ;  /* 0xfffff4070a007986 */ /* 0x0001e8000c10190a */
[----:B------:R-:W2:Y:S01]  /*1840*/  LDG.E R9, desc[UR10][R14.64+-0x8] ;  /* 0xfffff80a0e097981 */ /* 0x000ea2000c1e1900 */
[----:B------:R-:W-:Y:S01]  /*1850*/  HFMA2 R0, -RZ, RZ, 0.96630859375, -0.0022525787353515625 ;  /* 0x3bbb989dff007431 */ /* 0x000fe200000001ff */
[----:B------:R-:W-:Y:S01]  /*1860*/  MOV R13, 0x437c0000 ;  /* 0x437c0000000d7802 */ /* 0x000fe20000000f00 */
[----:B------:R-:W1:Y:S01]  /*1870*/  MUFU.RCP R8, R3 ;  /* 0x0000000300087308 */ /* 0x000e620000001000 */
[----:B------:R-:W-:Y:S01]  /*1880*/  BSSY.RECONVERGENT B2, `(.L_x_16) ;  /* 0x0000014000027945 */ /* 0x000fe20003800200 */
[----:B--2---:R-:W-:-:S04]  /*1890*/  FADD R9, R9, -R4 ;  /* 0x8000000409097221 */ /* 0x004fc80000000000 */
[----:B------:R-:W-:-:S04]  /*18a0*/  FFMA.SAT R0, R9, R0, 0.5 ;  /* 0x3f00000009007423 */ /* 0x000fc80000002000 */
[----:B------:R-:W-:-:S04]  /*18b0*/  FFMA.RM R0, R0, R13, 12582913 ;  /* 0x4b40000100007423 */ /* 0x000fc8000000400d */
[C---:B------:R-:W-:Y:S01]  /*18c0*/  FADD R2, R0.reuse, -12583039 ;  /* 0xcb40007f00027421 */ /* 0x040fe20000000000 */
[----:B------:R-:W-:-:S03]  /*18d0*/  SHF.L.U32 R0, R0, 0x17, RZ ;  /* 0x0000001700007819 */ /* 0x000fc600000006ff */
[----:B------:R-:W-:-:S04]  /*18e0*/  FFMA R2, R9, 1.4426950216293334961, -R2 ;  /* 0x3fb8aa3b09027823 */ /* 0x000fc80000000802 */
[----:B------:R-:W-:Y:S01]  /*18f0*/  FFMA R2, R9, 1.925963033500011079e-08, R2 ;  /* 0x32a5706009027823 */ /* 0x000fe20000000002 */
[----:B-1----:R-:W-:-:S03]  /*1900*/  FFMA R9, R8, -R3, 1 ;  /* 0x3f80000008097423 */ /* 0x002fc60000000803 */
[----:B0-----:R-:W0:Y:S02]  /*1910*/  MUFU.EX2 R7, R2 ;  /* 0x0000000200077308 */ /* 0x001e240000000800 */
        /* <DEDUP_REMOVED lines=10> */
.L_x_17:
[----:B------:R-:W-:Y:S05]  /*19c0*/  BSYNC.RECONVERGENT B2 ;  /* 0x0000000000027941 */ /* 0x000fea0003800200 */
.L_x_16:
        /* <DEDUP_REMOVED lines=25> */
.L_x_19:
[----:B------:R-:W-:Y:S05]  /*1b60*/  BSYNC.RECONVERGENT B2 ;  /* 0x0000000000027941 */ /* 0x000fea0003800200 */
.L_x_18:
        /* <DEDUP_REMOVED lines=25> */
.L_x_21:
[----:B------:R-:W-:Y:S05]  /*1d00*/  BSYNC.RECONVERGENT B2 ;  /* 0x0000000000027941 */ /* 0x000fea0003800200 */
.L_x_20:
        /* <DEDUP_REMOVED lines=25> */
.L_x_23:
[----:B------:R-:W-:Y:S05]  /*1ea0*/  BSYNC.RECONVERGENT B2 ;  /* 0x0000000000027941 */ /* 0x000fea0003800200 */
.L_x_22:
        /* <DEDUP_REMOVED lines=25> */
.L_x_25:
[----:B------:R-:W-:Y:S05]  /*2040*/  BSYNC.RECONVERGENT B2 ;  /* 0x0000000000027941 */ /* 0x000fea0003800200 */
.L_x_24:
        /* <DEDUP_REMOVED lines=13> */
[----:B------:R-:W-:Y:S01]  /*2120*/  FFMA R9, R0, 1.925963033500011079e-08, R9 ;  /* 0x32a5706000097823 */ /* 0x000fe20000000009 */
[----:B------:R-:W-:-:S05]  /*2130*/  FFMA R0, R8, R7, R8 ;  /* 0x0000000708007223 */ /* 0x000fca0000000008 */
[----:B------:R-:W0:Y:S02]  /*2140*/  MUFU.EX2 R9, R9 ;  /* 0x0000000900097308 */ /* 0x000e240000000800 */
[----:B0-----:R-:W-:-:S06]  /*2150*/  FMUL R13, R2, R9 ;  /* 0x00000009020d7220 */ /* 0x001fcc0000400000 */
        /* <DEDUP_REMOVED lines=8> */
.L_x_27:
[----:B------:R-:W-:Y:S05]  /*21e0*/  BSYNC.RECONVERGENT B2 ;  /* 0x0000000000027941 */ /* 0x000fea0003800200 */
.L_x_26:
[----:B------:R0:W-:Y:S01]  /*21f0*/  STG.E desc[UR10][R10.64+0xc], R7 ;  /* 0x00000c070a007986 */ /* 0x0001e2000c10190a */
[----:B------:R-:W-:Y:S01]  /*2200*/  IADD3 R18, PT, PT, R18, 0x8, RZ ;  /* 0x0000000812127810 */ /* 0x000fe20007ffe0ff */
[----:B------:R-:W-:Y:S06]  /*2210*/  @P2 BRA `(.L_x_28) ;  /* 0xfffffff000982947 */ /* 0x000fec000383ffff */
.L_x_11:
[----:B------:R-:W-:-:S13]  /*2220*/  ISETP.NE.AND P0, PT, R19, RZ, PT ;  /* 0x000000ff1300720c */ /* 0x000fda0003f05270 */
[----:B------:R-:W-:Y:S05]  /*2230*/  @!P0 EXIT ;  /* 0x000000000000894d */ /* 0x000fea0003800000 */
[----:B------:R-:W1:Y:S01]  /*2240*/  LDCU UR4, c[0x0][0x394] ;  /* 0x00007280ff0477ac */ /* 0x000e620008000800 */
[----:B------:R-:W-:Y:S01]  /*2250*/  ISETP.GE.U32.AND P0, PT, R19, 0x4, PT ;  /* 0x000000041300780c */ /* 0x000fe20003f06070 */
[----:B-1----:R-:W-:-:S12]  /*2260*/  ULOP3.LUT UR4, UR4, 0x3, URZ, 0xc0, !UPT ;  /* 0x0000000304047892 */ /* 0x002fd8000f8ec0ff */
[----:B------:R-:W-:Y:S05]  /*2270*/  @!P0 BRA `(.L_x_29) ;  /* 0x0000000400b88947 */ /* 0x000fea0003800000 */
[----:B------:R-:W1:Y:S01]  /*2280*/  LDC.64 R14, c[0x0][0x380] ;  /* 0x0000e000ff0e7b82 */ /* 0x000e620000000a00 */
[----:B0-----:R-:W-:-:S05]  /*2290*/  IADD3 R10, PT, PT, R5, R6, RZ ;  /* 0x00000006050a7210 */ /* 0x001fca0007ffe0ff */
[----:B-1----:R-:W-:-:S05]  /*22a0*/  IMAD.WIDE R14, R10, 0x4, R14 ;  /* 0x000000040a0e7825 */ /* 0x002fca00078e020e */
[----:B------:R-:W2:Y:S01]  /*22b0*/  LDG.E R7, desc[UR10][R14.64] ;  /* 0x0000000a0e077981 */ /* 0x000ea2000c1e1900 */
[----:B------:R-:W-:Y:S01]  /*22c0*/  HFMA2 R0, -RZ, RZ, 0.96630859375, -0.0022525787353515625 ;  /* 0x3bbb989dff007431 */ /* 0x000fe200000001ff */
[----:B------:R-:W-:Y:S01]  /*22d0*/  MOV R9, 0x437c0000 ;  /* 0x437c000000097802 */ /* 0x000fe20000000f00 */
[----:B------:R-:W0:Y:S01]  /*22e0*/  MUFU.RCP R8, R3 ;  /* 0x0000000300087308 */ /* 0x000e220000001000 */
[----:B------:R-:W-:Y:S01]  /*22f0*/  BSSY.RECONVERGENT B2, `(.L_x_30) ;  /* 0x0000014000027945 */ /* 0x000fe20003800200 */
[----:B--2---:R-:W-:-:S04]  /*2300*/  FADD R7, R7, -R4 ;  /* 0x8000000407077221 */ /* 0x004fc80000000000 */
[----:B------:R-:W-:-:S04]  /*2310*/  FFMA.SAT R0, R7, R0, 0.5 ;  /* 0x3f00000007007423 */ /* 0x000fc80000002000 */
[----:B------:R-:W-:Y:S01]  /*2320*/  FFMA.RM R0, R0, R9, 12582913 ;  /* 0x4b40000100007423 */ /* 0x000fe20000004009 */
[----:B0-----:R-:W-:-:S03]  /*2330*/  FFMA R9, R8, -R3, 1 ;  /* 0x3f80000008097423 */ /* 0x001fc60000000803 */
        /* <DEDUP_REMOVED lines=15> */
.L_x_31:
[----:B------:R-:W-:Y:S05]  /*2430*/  BSYNC.RECONVERGENT B2 ;  /* 0x0000000000027941 */ /* 0x000fea0003800200 */
.L_x_30:
[----:B------:R-:W0:Y:S02]  /*2440*/  LDC.64 R8, c[0x0][0x388] ;  /* 0x0000e200ff087b82 */ /* 0x000e240000000a00 */
[----:B0-----:R-:W-:-:S05]  /*2450*/  IMAD.WIDE R10, R10, 0x4, R8 ;  /* 0x000000040a0a7825 */ /* 0x001fca00078e0208 */
        /* <DEDUP_REMOVED lines=25> */
.L_x_33:
[----:B------:R-:W-:Y:S05]  /*25f0*/  BSYNC.RECONVERGENT B2 ;  /* 0x0000000000027941 */ /* 0x000fea0003800200 */
.L_x_32:
        /* <DEDUP_REMOVED lines=25> */
.L_x_35:
[----:B------:R-:W-:Y:S05]  /*2790*/  BSYNC.RECONVERGENT B2 ;  /* 0x0000000000027941 */ /* 0x000fea0003800200 */
.L_x_34:
        /* <DEDUP_REMOVED lines=25> */
.L_x_37:
[----:B------:R-:W-:Y:S05]  /*2930*/  BSYNC.RECONVERGENT B2 ;  /* 0x0000000000027941 */ /* 0x000fea0003800200 */
.L_x_36:
[----:B------:R1:W-:Y:S01]  /*2940*/  STG.E desc[UR10][R10.64+0xc], R7 ;  /* 0x00000c070a007986 */ /* 0x0003e2000c10190a */
[----:B------:R-:W-:-:S07]  /*2950*/  IADD3 R6, PT, PT, R6, 0x4, RZ ;  /* 0x0000000406067810 */ /* 0x000fce0007ffe0ff */
.L_x_29:
[----:B------:R-:W-:-:S13]  /*2960*/  ISETP.NE.AND P0, PT, RZ, UR4, PT ;  /* 0x00000004ff007c0c */ /* 0x000fda000bf05270 */
[----:B------:R-:W-:Y:S05]  /*2970*/  @!P0 EXIT ;  /* 0x000000000000894d */ /* 0x000fea0003800000 */
[----:B------:R-:W-:-:S09]  /*2980*/  UISETP.NE.AND UP0, UPT, UR4, 0x1, UPT ;  /* 0x000000010400788c */ /* 0x000fd2000bf05270 */
[----:B------:R-:W-:Y:S05]  /*2990*/  BRA.U !UP0, `(.L_x_38) ;  /* 0x0000000108e87547 */ /* 0x000fea000b800000 */
[----:B------:R-:W2:Y:S01]  /*29a0*/  LDC.64 R14, c[0x0][0x380] ;  /* 0x0000e000ff0e7b82 */ /* 0x000ea20000000a00 */
[----:B01----:R-:W-:-:S05]  /*29b0*/  IADD3 R10, PT, PT, R5, R6, RZ ;  /* 0x00000006050a7210 */ /* 0x003fca0007ffe0ff */
[----:B--2---:R-:W-:-:S05]  /*29c0*/  IMAD.WIDE R14, R10, 0x4, R14 ;  /* 0x000000040a0e7825 */ /* 0x004fca00078e020e */
        /* <DEDUP_REMOVED lines=24> */
.L_x_40:
[----:B------:R-:W-:Y:S05]  /*2b50*/  BSYNC.RECONVERGENT B2 ;  /* 0x0000000000027941 */ /* 0x000fea0003800200 */
.L_x_39:
[----:B------:R-:W0:Y:S02]  /*2b60*/  LDC.64 R8, c[0x0][0x388] ;  /* 0x0000e200ff087b82 */ /* 0x000e240000000a00 */
[----:B0-----:R-:W-:-:S05]  /*2b70*/  IMAD.WIDE R10, R10, 0x4, R8 ;  /* 0x000000040a0a7825 */ /* 0x001fca00078e0208 */
        /* <DEDUP_REMOVED lines=25> */
.L_x_42:
[----:B------:R-:W-:Y:S05]  /*2d10*/  BSYNC.RECONVERGENT B2 ;  /* 0x0000000000027941 */ /* 0x000fea0003800200 */
.L_x_41:
[----:B------:R2:W-:Y:S01]  /*2d20*/  STG.E desc[UR10][R10.64+0x4], R7 ;  /* 0x000004070a007986 */ /* 0x0005e2000c10190a */
[----:B------:R-:W-:-:S07]  /*2d30*/  IADD3 R6, PT, PT, R6, 0x2, RZ ;  /* 0x0000000206067810 */ /* 0x000fce0007ffe0ff */
.L_x_38:
[----:B------:R-:W3:Y:S02]  /*2d40*/  LDC R0, c[0x0][0x394] ;  /* 0x0000e500ff007b82 */ /* 0x000ee40000000800 */
[----:B---3--:R-:W-:-:S04]  /*2d50*/  LOP3.LUT R0, R0, 0x1, RZ, 0xc0, !PT ;  /* 0x0000000100007812 */ /* 0x008fc800078ec0ff */
[----:B------:R-:W-:-:S13]  /*2d60*/  ISETP.NE.U32.AND P0, PT, R0, 0x1, PT ;  /* 0x000000010000780c */ /* 0x000fda0003f05070 */
[----:B------:R-:W-:Y:S05]  /*2d70*/  @P0 EXIT ;  /* 0x000000000000094d */ /* 0x000fea0003800000 */
[----:B------:R-:W0:Y:S01]  /*2d80*/  LDC.64 R8, c[0x0][0x380] ;  /* 0x0000e000ff087b82 */ /* 0x000e220000000a00 */
[----:B------:R-:W-:-:S05]  /*2d90*/  IADD3 R5, PT, PT, R5, R6, RZ ;  /* 0x0000000605057210 */ /* 0x000fca0007ffe0ff */
[----:B012---:R-:W-:-:S06]  /*2da0*/  IMAD.WIDE R6, R5, 0x4, R8 ;  /* 0x0000000405067825 */ /* 0x007fcc00078e0208 */
[----:B------:R-:W2:Y:S01]  /*2db0*/  LDG.E R7, desc[UR10][R6.64] ;  /* 0x0000000a06077981 */ /* 0x000ea2000c1e1900 */
[----:B------:R-:W-:Y:S01]  /*2dc0*/  HFMA2 R9, -RZ, RZ, 0.96630859375, -0.0022525787353515625 ;  /* 0x3bbb989dff097431 */ /* 0x000fe200000001ff */
[----:B------:R-:W-:Y:S01]  /*2dd0*/  MOV R11, 0x437c0000 ;  /* 0x437c0000000b7802 */ /* 0x000fe20000000f00 */
[----:B------:R-:W0:Y:S01]  /*2de0*/  MUFU.RCP R2, R3 ;  /* 0x0000000300027308 */ /* 0x000e220000001000 */
[----:B------:R-:W-:Y:S01]  /*2df0*/  BSSY.RECONVERGENT B2, `(.L_x_43) ;  /* 0x0000014000027945 */ /* 0x000fe20003800200 */
[----:B--2---:R-:W-:Y:S01]  /*2e00*/  FADD R4, R7, -R4 ;  /* 0x8000000407047221 */ /* 0x004fe20000000000 */
[----:B0-----:R-:W-:-:S03]  /*2e10*/  FFMA R7, R2, -R3, 1 ;  /* 0x3f80000002077423 */ /* 0x001fc60000000803 */
[----:B------:R-:W-:-:S04]  /*2e20*/  FFMA.SAT R0, R4, R9, 0.5 ;  /* 0x3f00000004007423 */ /* 0x000fc80000002009 */
[----:B------:R-:W-:-:S04]  /*2e30*/  FFMA.RM R0, R0, R11, 12582913 ;  /* 0x4b40000100007423 */ /* 0x000fc8000000400b */
[C---:B------:R-:W-:Y:S01]  /*2e40*/  FADD R9, R0.reuse, -12583039 ;  /* 0xcb40007f00097421 */ /* 0x040fe20000000000 */
[----:B------:R-:W-:-:S03]  /*2e50*/  SHF.L.U32 R0, R0, 0x17, RZ ;  /* 0x0000001700007819 */ /* 0x000fc600000006ff */
[----:B------:R-:W-:-:S04]  /*2e60*/  FFMA R9, R4, 1.4426950216293334961, -R9 ;  /* 0x3fb8aa3b04097823 */ /* 0x000fc80000000809 */
[----:B------:R-:W-:-:S06]  /*2e70*/  FFMA R9, R4, 1.925963033500011079e-08, R9 ;  /* 0x32a5706004097823 */ /* 0x000fcc0000000009 */
        /* <DEDUP_REMOVED lines=11> */
.L_x_44:
[----:B------:R-:W-:Y:S05]  /*2f30*/  BSYNC.RECONVERGENT B2 ;  /* 0x0000000000027941 */ /* 0x000fea0003800200 */
.L_x_43:
[----:B------:R-:W0:Y:S02]  /*2f40*/  LDC.64 R2, c[0x0][0x388] ;  /* 0x0000e200ff027b82 */ /* 0x000e240000000a00 */
[----:B0-----:R-:W-:-:S05]  /*2f50*/  IMAD.WIDE R2, R5, 0x4, R2 ;  /* 0x0000000405027825 */ /* 0x001fca00078e0202 */
[----:B------:R-:W-:Y:S01]  /*2f60*/  STG.E desc[UR10][R2.64], R7 ;  /* 0x0000000702007986 */ /* 0x000fe2000c10190a */
[----:B------:R-:W-:Y:S05]  /*2f70*/  EXIT ;  /* 0x000000000000794d */ /* 0x000fea0003800000 */
        .weak           $__internal_0_$__cuda_sm3x_div_rn_noftz_f32_slowpath
        .type           $__internal_0_$__cuda_sm3x_div_rn_noftz_f32_slowpath,@function
        .size           $__internal_0_$__cuda_sm3x_div_rn_noftz_f32_slowpath,(.L_x_57 - $__internal_0_$__cuda_sm3x_div_rn_noftz_f32_slowpath)
$__internal_0_$__cuda_sm3x_div_rn_noftz_f32_slowpath:
[----:B------:R-:W-:Y:S01]  /*2f80*/  SHF.R.U32.HI R7, RZ, 0x17, R3 ;  /* 0x00000017ff077819 */ /* 0x000fe20000011603 */
[----:B------:R-:W-:Y:S01]  /*2f90*/  BSSY.RECONVERGENT B0, `(.L_x_45) ;  /* 0x0000063000007945 */ /* 0x000fe20003800200 */
[----:B------:R-:W-:Y:S02]  /*2fa0*/  SHF.R.U32.HI R9, RZ, 0x17, R0 ;  /* 0x00000017ff097819 */ /* 0x000fe40000011600 */
[----:B------:R-:W-:Y:S02]  /*2fb0*/  LOP3.LUT R7, R7, 0xff, RZ, 0xc0, !PT ;  /* 0x000000ff07077812 */ /* 0x000fe400078ec0ff */
[----:B------:R-:W-:Y:S02]  /*2fc0*/  LOP3.LUT R9, R9, 0xff, RZ, 0xc0, !PT ;  /* 0x000000ff09097812 */ /* 0x000fe400078ec0ff */
[----:B------:R-:W-:Y:S02]  /*2fd0*/  IADD3 R12, PT, PT, R7, -0x1, RZ ;  /* 0xffffffff070c7810 */ /* 0x000fe40007ffe0ff */
[----:B------:R-:W-:-:S02]  /*2fe0*/  IADD3 R13, PT, PT, R9, -0x1, RZ ;  /* 0xffffffff090d7810 */ /* 0x000fc40007ffe0ff */
[----:B------:R-:W-:Y:S02]  /*2ff0*/  ISETP.GT.U32.AND P0, PT, R12, 0xfd, PT ;  /* 0x000000fd0c00780c */ /* 0x000fe40003f04070 */
[----:B------:R-:W-:Y:S02]  /*3000*/  MOV R17, R3 ;  /* 0x0000000300117202 */ /* 0x000fe40000000f00 */
[----:B------:R-:W-:-:S13]  /*3010*/  ISETP.GT.U32.OR P0, PT, R13, 0xfd, P0 ;  /* 0x000000fd0d00780c */ /* 0x000fda0000704470 */
[----:B------:R-:W-:Y:S01]  /*3020*/  @!P0 MOV R8, RZ ;  /* 0x000000ff00088202 */ /* 0x000fe20000000f00 */
[----:B------:R-:W-:Y:S06]  /*3030*/  @!P0 BRA `(.L_x_46) ;  /* 0x00000000005c8947 */ /* 0x000fec0003800000 */
[----:B------:R-:W-:Y:S02]  /*3040*/  FSETP.GTU.FTZ.AND P0, PT, |R0|, +INF , PT ;  /* 0x7f8000000000780b */ /* 0x000fe40003f1c200 */
[----:B------:R-:W-:-:S04]  /*3050*/  FSETP.GTU.FTZ.AND P1, PT, |R3|, +INF , PT ;  /* 0x7f8000000300780b */ /* 0x000fc80003f3c200 */
[----:B------:R-:W-:-:S13]  /*3060*/  PLOP3.LUT P0, PT, P0, P1, PT, 0xf8, 0x8f ;  /* 0x00000000008f781c */ /* 0x000fda0000703f70 */
[----:B------:R-:W-:Y:S05]  /*3070*/  @P0 BRA `(.L_x_47) ;  /* 0x00000004004c0947 */ /* 0x000fea0003800000 */
[----:B------:R-:W-:-:S13]  /*3080*/  LOP3.LUT P0, RZ, R17, 0x7fffffff, R0, 0xc8, !PT ;  /* 0x7fffffff11ff7812 */ /* 0x000fda000780c800 */
[----:B------:R-:W-:Y:S05]  /*3090*/  @!P0 BRA `(.L_x_48) ;  /* 0x00000004003c8947 */ /* 0x000fea0003800000 */
[C---:B------:R-:W-:Y:S02]  /*30a0*/  FSETP.NEU.FTZ.AND P3, PT, |R0|.reuse, +INF , PT ;  /* 0x7f8000000000780b */ /* 0x040fe40003f7d200 */
[----:B------:R-:W-:Y:S02]  /*30b0*/  FSETP.NEU.FTZ.AND P1, PT, |R3|, +INF , PT ;  /* 0x7f8000000300780b */ /* 0x000fe40003f3d200 */
[----:B------:R-:W-:-:S11]  /*30c0*/  FSETP.NEU.FTZ.AND P0, PT, |R0|, +INF , PT ;  /* 0x7f8000000000780b */ /* 0x000fd60003f1d200 */
[----:B------:R-:W-:Y:S05]  /*30d0*/  @!P1 BRA !P3, `(.L_x_48) ;  /* 0x00000004002c9947 */ /* 0x000fea0005800000 */
[----:B------:R-:W-:-:S04]  /*30e0*/  LOP3.LUT P3, RZ, R0, 0x7fffffff, RZ, 0xc0, !PT ;  /* 0x7fffffff00ff7812 */ /* 0x000fc8000786c0ff */
[----:B------:R-:W-:-:S13]  /*30f0*/  PLOP3.LUT P1, PT, P1, P3, PT, 0x2f, 0xf2 ;  /* 0x0000000000f2781c */ /* 0x000fda0000f26577 */
[----:B------:R-:W-:Y:S05]  /*3100*/  @P1 BRA `(.L_x_49) ;  /* 0x0000000400181947 */ /* 0x000fea0003800000 */
[----:B------:R-:W-:-:S04]  /*3110*/  LOP3.LUT P1, RZ, R17, 0x7fffffff, RZ, 0xc0, !PT ;  /* 0x7fffffff11ff7812 */ /* 0x000fc8000782c0ff */
[----:B------:R-:W-:-:S13]  /*3120*/  PLOP3.LUT P0, PT, P0, P1, PT, 0x2f, 0xf2 ;  /* 0x0000000000f2781c */ /* 0x000fda0000702577 */
[----:B------:R-:W-:Y:S05]  /*3130*/  @P0 BRA `(.L_x_50) ;  /* 0x0000000400000947 */ /* 0x000fea0003800000 */
[----:B------:R-:W-:Y:S02]  /*3140*/  ISETP.GE.AND P0, PT, R13, RZ, PT ;  /* 0x000000ff0d00720c */ /* 0x000fe40003f06270 */
[----:B------:R-:W-:-:S11]  /*3150*/  ISETP.GE.AND P1, PT, R12, RZ, PT ;  /* 0x000000ff0c00720c */ /* 0x000fd60003f26270 */
[----:B------:R-:W-:Y:S01]  /*3160*/  @P0 MOV R8, RZ ;  /* 0x000000ff00080202 */ /* 0x000fe20000000f00 */
[----:B------:R-:W-:Y:S01]  /*3170*/  @!P0 FFMA R0, R0, 1.84467440737095516160e+19, RZ ;  /* 0x5f80000000008823 */ /* 0x000fe200000000ff */
[----:B------:R-:W-:Y:S01]  /*3180*/  @!P0 MOV R8, 0xffffffc0 ;  /* 0xffffffc000088802 */ /* 0x000fe20000000f00 */
[----:B------:R-:W-:-:S03]  /*3190*/  @!P1 FFMA R17, R3, 1.84467440737095516160e+19, RZ ;  /* 0x5f80000003119823 */ /* 0x000fc600000000ff */
[----:B------:R-:W-:-:S07]  /*31a0*/  @!P1 IADD3 R8, PT, PT, R8, 0x40, RZ ;  /* 0x0000004008089810 */ /* 0x000fce0007ffe0ff */
.L_x_46:
[----:B------:R-:W-:Y:S01]  /*31b0*/  LEA R12, R7, 0xc0800000, 0x17 ;  /* 0xc0800000070c7811 */ /* 0x000fe200078eb8ff */
[----:B------:R-:W-:Y:S01]  /*31c0*/  BSSY.RECONVERGENT B1, `(.L_x_51) ;  /* 0x0000036000017945 */ /* 0x000fe20003800200 */
[----:B------:R-:W-:Y:S02]  /*31d0*/  IADD3 R9, PT, PT, R9, -0x7f, RZ ;  /* 0xffffff8109097810 */ /* 0x000fe40007ffe0ff */
[----:B------:R-:W-:-:S03]  /*31e0*/  IADD3 R21, PT, PT, -R12, R17, RZ ;  /* 0x000000110c157210 */ /* 0x000fc60007ffe1ff */
[----:B------:R-:W-:Y:S01]  /*31f0*/  IMAD R0, R9, -0x800000, R0 ;  /* 0xff80000009007824 */ /* 0x000fe200078e0200 */
[----:B------:R-:W0:Y:S01]  /*3200*/  MUFU.RCP R12, R21 ;  /* 0x00000015000c7308 */ /* 0x000e220000001000 */
[----:B------:R-:W-:Y:S01]  /*3210*/  FADD.FTZ R13, -R21, -RZ ;  /* 0x800000ff150d7221 */ /* 0x000fe20000010100 */
[----:B------:R-:W-:-:S04]  /*3220*/  IADD3 R9, PT, PT, R9, 0x7f, -R7 ;  /* 0x0000007f09097810 */ /* 0x000fc80007ffe807 */
[----:B------:R-:W-:Y:S01]  /*3230*/  IADD3 R9, PT, PT, R9, R8, RZ ;  /* 0x0000000809097210 */ /* 0x000fe20007ffe0ff */
[----:B0-----:R-:W-:-:S04]  /*3240*/  FFMA R17, R12, R13, 1 ;  /* 0x3f8000000c117423 */ /* 0x001fc8000000000d */
[----:B------:R-:W-:-:S04]  /*3250*/  FFMA R17, R12, R17, R12 ;  /* 0x000000110c117223 */ /* 0x000fc8000000000c */
[----:B------:R-:W-:-:S04]  /*3260*/  FFMA R12, R0, R17, RZ ;  /* 0x00000011000c7223 */ /* 0x000fc800000000ff */
[----:B------:R-:W-:-:S04]  /*3270*/  FFMA R20, R13, R12, R0 ;  /* 0x0000000c0d147223 */ /* 0x000fc80000000000 */
[----:B------:R-:W-:-:S04]  /*3280*/  FFMA R20, R17, R20, R12 ;  /* 0x0000001411147223 */ /* 0x000fc8000000000c */
[----:B------:R-:W-:-:S04]  /*3290*/  FFMA R13, R13, R20, R0 ;  /* 0x000000140d0d7223 */ /* 0x000fc80000000000 */
[----:B------:R-:W-:-:S05]  /*32a0*/  FFMA R0, R17, R13, R20 ;  /* 0x0000000d11007223 */ /* 0x000fca0000000014 */
[----:B------:R-:W-:-:S04]  /*32b0*/  SHF.R.U32.HI R7, RZ, 0x17, R0 ;  /* 0x00000017ff077819 */ /* 0x000fc80000011600 */
[----:B------:R-:W-:-:S04]  /*32c0*/  LOP3.LUT R8, R7, 0xff, RZ, 0xc0, !PT ;  /* 0x000000ff07087812 */ /* 0x000fc800078ec0ff */
[----:B------:R-:W-:-:S04]  /*32d0*/  IADD3 R7, PT, PT, R8, R9, RZ ;  /* 0x0000000908077210 */ /* 0x000fc80007ffe0ff */
[----:B------:R-:W-:-:S04]  /*32e0*/  IADD3 R8, PT, PT, R7, -0x1, RZ ;  /* 0xffffffff07087810 */ /* 0x000fc80007ffe0ff */
[----:B------:R-:W-:-:S13]  /*32f0*/  ISETP.GE.U32.AND P0, PT, R8, 0xfe, PT ;  /* 0x000000fe0800780c */ /* 0x000fda0003f06070 */
[----:B------:R-:W-:Y:S05]  /*3300*/  @!P0 BRA `(.L_x_52) ;  /* 0x0000000000808947 */ /* 0x000fea0003800000 */
[----:B------:R-:W-:-:S13]  /*3310*/  ISETP.GT.AND P0, PT, R7, 0xfe, PT ;  /* 0x000000fe0700780c */ /* 0x000fda0003f04270 */
[----:B------:R-:W-:Y:S05]  /*3320*/  @P0 BRA `(.L_x_53) ;  /* 0x00000000006c0947 */ /* 0x000fea0003800000 */
[----:B------:R-:W-:-:S13]  /*3330*/  ISETP.GE.AND P0, PT, R7, 0x1, PT ;  /* 0x000000010700780c */ /* 0x000fda0003f06270 */
[----:B------:R-:W-:Y:S05]  /*3340*/  @P0 BRA `(.L_x_54) ;  /* 0x0000000000740947 */ /* 0x000fea0003800000 */
[----:B------:R-:W-:Y:S02]  /*3350*/  ISETP.GE.AND P0, PT, R7, -0x18, PT ;  /* 0xffffffe80700780c */ /* 0x000fe40003f06270 */
[----:B------:R-:W-:-:S11]  /*3360*/  LOP3.LUT R0, R0, 0x80000000, RZ, 0xc0, !PT ;  /* 0x8000000000007812 */ /* 0x000fd600078ec0ff */
[----:B------:R-:W-:Y:S05]  /*3370*/  @!P0 BRA `(.L_x_54) ;  /* 0x0000000000688947 */ /* 0x000fea0003800000 */
[CCC-:B------:R-:W-:Y:S01]  /*3380*/  FFMA.RZ R8, R17.reuse, R13.reuse, R20.reuse ;  /* 0x0000000d11087223 */ /* 0x1c0fe2000000c014 */
[CCC-:B------:R-:W-:Y:S01]  /*3390*/  FFMA.RP R9, R17.reuse, R13.reuse, R20.reuse ;  /* 0x0000000d11097223 */ /* 0x1c0fe20000008014 */
[----:B------:R-:W-:Y:S01]  /*33a0*/  FFMA.RM R20, R17, R13, R20 ;  /* 0x0000000d11147223 */ /* 0x000fe20000004014 */
[C---:B------:R-:W-:Y:S02]  /*33b0*/  IADD3 R12, PT, PT, R7.reuse, 0x20, RZ ;  /* 0x00000020070c7810 */ /* 0x040fe40007ffe0ff */
[----:B------:R-:W-:Y:S02]  /*33c0*/  LOP3.LUT R8, R8, 0x7fffff, RZ, 0xc0, !PT ;  /* 0x007fffff08087812 */ /* 0x000fe400078ec0ff */
[C---:B------:R-:W-:Y:S02]  /*33d0*/  ISETP.NE.AND P3, PT, R7.reuse, RZ, PT ;  /* 0x000000ff0700720c */ /* 0x040fe40003f65270 */
[----:B------:R-:W-:Y:S02]  /*33e0*/  LOP3.LUT R13, R8, 0x800000, RZ, 0xfc, !PT ;  /* 0x00800000080d7812 */ /* 0x000fe400078efcff */
[----:B------:R-:W-:-:S02]  /*33f0*/  ISETP.NE.AND P1, PT, R7, RZ, PT ;  /* 0x000000ff0700720c */ /* 0x000fc40003f25270 */
[----:B------:R-:W-:Y:S02]  /*3400*/  IADD3 R7, PT, PT, -R7, RZ, RZ ;  /* 0x000000ff07077210 */ /* 0x000fe40007ffe1ff */
[----:B------:R-:W-:Y:S02]  /*3410*/  SHF.L.U32 R12, R13, R12, RZ ;  /* 0x0000000c0d0c7219 */ /* 0x000fe400000006ff */
[----:B------:R-:W-:Y:S02]  /*3420*/  FSETP.NEU.FTZ.AND P0, PT, R9, R20, PT ;  /* 0x000000140900720b */ /* 0x000fe40003f1d000 */
[----:B------:R-:W-:Y:S02]  /*3430*/  SEL R8, R7, RZ, P3 ;  /* 0x000000ff07087207 */ /* 0x000fe40001800000 */
[----:B------:R-:W-:Y:S02]  /*3440*/  ISETP.NE.AND P1, PT, R12, RZ, P1 ;  /* 0x000000ff0c00720c */ /* 0x000fe40000f25270 */
[----:B------:R-:W-:-:S02]  /*3450*/  SHF.R.U32.HI R8, RZ, R8, R13 ;  /* 0x00000008ff087219 */ /* 0x000fc4000001160d */
[----:B------:R-:W-:Y:S02]  /*3460*/  PLOP3.LUT P0, PT, P0, P1, PT, 0xf8, 0x8f ;  /* 0x00000000008f781c */ /* 0x000fe40000703f70 */
[----:B------:R-:W-:Y:S02]  /*3470*/  SHF.R.U32.HI R12, RZ, 0x1, R8 ;  /* 0x00000001ff0c7819 */ /* 0x000fe40000011608 */
[----:B------:R-:W-:-:S04]  /*3480*/  SEL R7, RZ, 0x1, !P0 ;  /* 0x00000001ff077807 */ /* 0x000fc80004000000 */
[----:B------:R-:W-:-:S04]  /*3490*/  LOP3.LUT R7, R7, 0x1, R12, 0xf8, !PT ;  /* 0x0000000107077812 */ /* 0x000fc800078ef80c */
[----:B------:R-:W-:-:S04]  /*34a0*/  LOP3.LUT R7, R7, R8, RZ, 0xc0, !PT ;  /* 0x0000000807077212 */ /* 0x000fc800078ec0ff */
[----:B------:R-:W-:-:S04]  /*34b0*/  IADD3 R7, PT, PT, R12, R7, RZ ;  /* 0x000000070c077210 */ /* 0x000fc80007ffe0ff */
[----:B------:R-:W-:Y:S01]  /*34c0*/  LOP3.LUT R0, R7, R0, RZ, 0xfc, !PT ;  /* 0x0000000007007212 */ /* 0x000fe200078efcff */
[----:B------:R-:W-:Y:S06]  /*34d0*/  BRA `(.L_x_54) ;  /* 0x0000000000107947 */ /* 0x000fec0003800000 */
.L_x_53:
[----:B------:R-:W-:-:S04]  /*34e0*/  LOP3.LUT R0, R0, 0x80000000, RZ, 0xc0, !PT ;  /* 0x8000000000007812 */ /* 0x000fc800078ec0ff */
[----:B------:R-:W-:Y:S01]  /*34f0*/  LOP3.LUT R0, R0, 0x7f800000, RZ, 0xfc, !PT ;  /* 0x7f80000000007812 */ /* 0x000fe200078efcff */
[----:B------:R-:W-:Y:S06]  /*3500*/  BRA `(.L_x_54) ;  /* 0x0000000000047947 */ /* 0x000fec0003800000 */
.L_x_52:
[----:B------:R-:W-:-:S07]  /*3510*/  LEA R0, R9, R0, 0x17 ;  /* 0x0000000009007211 */ /* 0x000fce00078eb8ff */
.L_x_54:
[----:B------:R-:W-:Y:S05]  /*3520*/  BSYNC.RECONVERGENT B1 ;  /* 0x0000000000017941 */ /* 0x000fea0003800200 */
.L_x_51:
[----:B------:R-:W-:Y:S05]  /*3530*/  BRA `(.L_x_55) ;  /* 0x0000000000207947 */ /* 0x000fea0003800000 */
.L_x_50:
[----:B------:R-:W-:-:S04]  /*3540*/  LOP3.LUT R0, R17, 0x80000000, R0, 0x48, !PT ;  /* 0x8000000011007812 */ /* 0x000fc800078e4800 */
[----:B------:R-:W-:Y:S01]  /*3550*/  LOP3.LUT R0, R0, 0x7f800000, RZ, 0xfc, !PT ;  /* 0x7f80000000007812 */ /* 0x000fe200078efcff */
[----:B------:R-:W-:Y:S06]  /*3560*/  BRA `(.L_x_55) ;  /* 0x0000000000147947 */ /* 0x000fec0003800000 */
.L_x_49:
[----:B------:R-:W-:Y:S01]  /*3570*/  LOP3.LUT R0, R17, 0x80000000, R0, 0x48, !PT ;  /* 0x8000000011007812 */ /* 0x000fe200078e4800 */
[----:B------:R-:W-:Y:S06]  /*3580*/  BRA `(.L_x_55) ;  /* 0x00000000000c7947 */ /* 0x000fec0003800000 */
.L_x_48:
[----:B------:R-:W0:Y:S01]  /*3590*/  MUFU.RSQ R0, -QNAN ;  /* 0xffc0000000007908 */ /* 0x000e220000001400 */
[----:B------:R-:W-:Y:S05]  /*35a0*/  BRA `(.L_x_55) ;  /* 0x0000000000047947 */ /* 0x000fea0003800000 */
.L_x_47:
[----:B------:R-:W-:-:S07]  /*35b0*/  FADD.FTZ R0, R0, R3 ;  /* 0x0000000300007221 */ /* 0x000fce0000010000 */
.L_x_55:
[----:B------:R-:W-:Y:S05]  /*35c0*/  BSYNC.RECONVERGENT B0 ;  /* 0x0000000000007941 */ /* 0x000fea0003800200 */
.L_x_45:
[----:B------:R-:W-:Y:S01]  /*35d0*/  HFMA2 R9, -RZ, RZ, 0, 0 ;  /* 0x00000000ff097431 */ /* 0x000fe200000001ff */
[----:B------:R-:W-:Y:S02]  /*35e0*/  MOV R8, R2 ;  /* 0x0000000200087202 */ /* 0x000fe40000000f00 */
[----:B0-----:R-:W-:Y:S02]  /*35f0*/  MOV R7, R0 ;  /* 0x0000000000077202 */ /* 0x001fe40000000f00 */
[----:B------:R-:W-:Y:S05]  /*3600*/  RET.REL.NODEC R8 `(_Z7SoftmaxPfS_ii) ;  /* 0xffffffc8087c7950 */ /* 0x000fea0003c3ffff */
.L_x_56:
[----:B------:R-:W-:-:S00]  /*3610*/  BRA `(.L_x_56) ;  /* 0xfffffffc00fc7947 */ /* 0x000fc0000383ffff */
[----:B------:R-:W-:-:S00]  /*3620*/  NOP ;  /* 0x0000000000007918 */ /* 0x000fc00000000000 */
        /* <DEDUP_REMOVED lines=13> */
.L_x_57:


//--------------------- .nv.shared.reserved.0     --------------------------
	.section	.nv.shared.reserved.0,"aw",@nobits
	.weak		__nv_reservedSMEM_offset_0_alias
	.size		__nv_reservedSMEM_offset_0_alias, 0, 64
	.other		__nv_reservedSMEM_offset_0_alias,@"STO_CUDA_RESERVED_SHARED STV_DEFAULT"
__nv_reservedSMEM_offset_0_alias:
	.zero		0
	.zero		64


//--------------------- .nv.constant0._Z7SoftmaxPfS_ii --------------------------
	.section	.nv.constant0._Z7SoftmaxPfS_ii,"a",@progbits
	.sectionflags	@""
	.align	4
.nv.constant0._Z7SoftmaxPfS_ii:
	.zero		920


//--------------------- SYMBOLS --------------------------

	.type		.nv.reservedSmem.offset0,@object
	.size		.nv.reservedSmem.offset0,0x4
